//
// Generated by NVIDIA NVVM Compiler
//
// Compiler Build ID: CL-36424714
// Cuda compilation tools, release 13.0, V13.0.88
// Based on NVVM 20.0.0
//

.version 9.0
.target sm_100
.address_size 64

	// .globl	_Z9gridSetupPfS_
.const .align 4 .f32 T;
.const .align 4 .f32 dt;
.const .align 4 .f32 dt2;
.const .align 4 .f32 fre;
.const .align 4 .f32 omegac;
.const .align 4 .f32 tao;
.const .align 4 .f32 tao2;
.const .align 4 .f32 tt;
.const .align 4 .f32 h2;
.const .align 4 .u32 Nx_Ny;
.const .align 4 .u32 Nx_Ny_Nt;
.const .align 4 .u32 Nt_Nx;
.const .align 4 .u32 Nt_Ny;
// _ZZ11norm_f_f0_kPfS_S_E5sum_c has been demoted
// _ZZ9norm_f0_kPfS_E5sum_c has been demoted

.visible .entry _Z9gridSetupPfS_(
	.param .u64 .ptr .align 1 _Z9gridSetupPfS__param_0,
	.param .u64 .ptr .align 1 _Z9gridSetupPfS__param_1
)
{
	.reg .pred 	%p<2>;
	.reg .b32 	%r<11>;
	.reg .b32 	%f<3>;
	.reg .b64 	%rd<8>;

	ld.param.u64 	%rd1, [_Z9gridSetupPfS__param_0];
	ld.param.u64 	%rd2, [_Z9gridSetupPfS__param_1];
	mov.u32 	%r2, %tid.x;
	mov.u32 	%r3, %ctaid.x;
	mov.u32 	%r4, %ntid.x;
	mov.u32 	%r5, %tid.y;
	mov.u32 	%r6, %ctaid.y;
	mov.u32 	%r7, %ntid.y;
	mad.lo.s32 	%r8, %r6, %r7, %r5;
	mov.u32 	%r9, %nctaid.x;
	mad.lo.s32 	%r10, %r8, %r9, %r3;
	mad.lo.s32 	%r1, %r10, %r4, %r2;
	setp.gt.s32 	%p1, %r1, 200;
	@%p1 bra 	$L__BB0_2;
	cvta.to.global.u64 	%rd3, %rd1;
	cvta.to.global.u64 	%rd4, %rd2;
	cvt.rn.f32.s32 	%f1, %r1;
	fma.rn.f32 	%f2, %f1, 0f3A83126F, 0fBDCCCCCD;
	mul.wide.s32 	%rd5, %r1, 4;
	add.s64 	%rd6, %rd3, %rd5;
	st.global.f32 	[%rd6], %f2;
	add.s64 	%rd7, %rd4, %rd5;
	st.global.f32 	[%rd7], %f2;
$L__BB0_2:
	ret;

}
	// .globl	_Z12imagingFieldPfS_S_
.visible .entry _Z12imagingFieldPfS_S_(
	.param .u64 .ptr .align 1 _Z12imagingFieldPfS_S__param_0,
	.param .u64 .ptr .align 1 _Z12imagingFieldPfS_S__param_1,
	.param .u64 .ptr .align 1 _Z12imagingFieldPfS_S__param_2
)
{
	.reg .pred 	%p<86>;
	.reg .b32 	%r<113>;
	.reg .b32 	%f<619>;
	.reg .b64 	%rd<13>;

	ld.param.u64 	%rd4, [_Z12imagingFieldPfS_S__param_0];
	ld.param.u64 	%rd5, [_Z12imagingFieldPfS_S__param_1];
	ld.param.u64 	%rd6, [_Z12imagingFieldPfS_S__param_2];
	mov.u32 	%r3, %tid.x;
	mov.u32 	%r4, %ctaid.x;
	mov.u32 	%r5, %ntid.x;
	mad.lo.s32 	%r1, %r4, %r5, %r3;
	mov.u32 	%r6, %tid.y;
	mov.u32 	%r7, %ctaid.y;
	mov.u32 	%r8, %ntid.y;
	mad.lo.s32 	%r9, %r7, %r8, %r6;
	setp.gt.s32 	%p1, %r1, 200;
	setp.gt.u32 	%p2, %r9, 200;
	or.pred  	%p3, %p1, %p2;
	@%p3 bra 	$L__BB1_49;
	cvta.to.global.u64 	%rd7, %rd5;
	mul.wide.s32 	%rd8, %r1, 4;
	add.s64 	%rd1, %rd7, %rd8;
	ld.global.f32 	%f613, [%rd1];
	abs.f32 	%f2, %f613;
	setp.eq.f32 	%p4, %f613, 0f3F800000;
	mov.f32 	%f608, 0f3F800000;
	@%p4 bra 	$L__BB1_6;
	setp.num.f32 	%p5, %f2, %f2;
	@%p5 bra 	$L__BB1_4;
	mov.f32 	%f113, 0f40000000;
	add.rn.f32 	%f608, %f613, %f113;
	bra.uni 	$L__BB1_6;
$L__BB1_4:
	setp.lt.f32 	%p6, %f2, 0f00800000;
	mul.f32 	%f58, %f2, 0f4B800000;
	selp.f32 	%f59, %f58, %f2, %p6;
	mov.b32 	%r10, %f59;
	add.s32 	%r11, %r10, -1060439283;
	and.b32  	%r12, %r11, -8388608;
	sub.s32 	%r13, %r10, %r12;
	mov.b32 	%f60, %r13;
	cvt.rn.f32.s32 	%f61, %r12;
	selp.f32 	%f62, 0fC1C00000, 0f00000000, %p6;
	fma.rn.f32 	%f63, %f61, 0f34000000, %f62;
	add.f32 	%f64, %f60, 0fBF800000;
	add.f32 	%f65, %f60, 0f3F800000;
	rcp.approx.ftz.f32 	%f66, %f65;
	add.f32 	%f67, %f64, %f64;
	mul.f32 	%f68, %f67, %f66;
	mul.f32 	%f69, %f68, %f68;
	neg.f32 	%f70, %f68;
	sub.f32 	%f71, %f64, %f68;
	add.f32 	%f72, %f71, %f71;
	fma.rn.f32 	%f73, %f70, %f64, %f72;
	mul.rn.f32 	%f74, %f66, %f73;
	fma.rn.f32 	%f75, %f69, 0f3A2C32E4, 0f3B52E7DB;
	fma.rn.f32 	%f76, %f75, %f69, 0f3C93BB73;
	fma.rn.f32 	%f77, %f76, %f69, 0f3DF6384F;
	mul.rn.f32 	%f78, %f77, %f69;
	fma.rn.f32 	%f79, %f68, 0f3FB8AA3B, %f63;
	mul.f32 	%f80, %f78, 0f40400000;
	sub.f32 	%f81, %f63, %f79;
	fma.rn.f32 	%f82, %f68, 0f3FB8AA3B, %f81;
	fma.rn.f32 	%f83, %f74, 0f3FB8AA3B, %f82;
	fma.rn.f32 	%f84, %f68, 0f32A55E34, %f83;
	fma.rn.f32 	%f85, %f80, %f74, %f84;
	fma.rn.f32 	%f86, %f78, %f68, %f85;
	add.rn.f32 	%f87, %f79, %f86;
	mov.f32 	%f88, 0f40000000;
	mul.rn.f32 	%f89, %f87, %f88;
	cvt.rni.f32.f32 	%f90, %f89;
	sub.f32 	%f91, %f89, %f90;
	neg.f32 	%f92, %f89;
	fma.rn.f32 	%f93, %f87, 0f40000000, %f92;
	neg.f32 	%f94, %f79;
	add.rn.f32 	%f95, %f87, %f94;
	neg.f32 	%f96, %f95;
	add.rn.f32 	%f97, %f86, %f96;
	fma.rn.f32 	%f98, %f97, 0f40000000, %f93;
	add.f32 	%f99, %f91, %f98;
	setp.gt.f32 	%p7, %f90, 0f00000000;
	selp.b32 	%r14, 0, -2097152000, %p7;
	setp.neu.f32 	%p8, %f613, 0f00000000;
	setp.neu.f32 	%p9, %f2, 0f7F800000;
	setp.lt.f32 	%p10, %f89, 0f00000000;
	selp.f32 	%f100, 0f00000000, 0f7F800000, %p10;
	abs.f32 	%f101, %f89;
	setp.gt.f32 	%p11, %f101, 0f43180000;
	cvt.rzi.s32.f32 	%r15, %f90;
	shl.b32 	%r16, %r15, 23;
	sub.s32 	%r17, %r16, %r14;
	mov.b32 	%f102, %r17;
	add.s32 	%r18, %r14, 2130706432;
	mov.b32 	%f103, %r18;
	fma.rn.f32 	%f104, %f99, 0f391FCB8E, 0f3AAF85ED;
	fma.rn.f32 	%f105, %f104, %f99, 0f3C1D9856;
	fma.rn.f32 	%f106, %f105, %f99, 0f3D6357BB;
	fma.rn.f32 	%f107, %f106, %f99, 0f3E75FDEC;
	fma.rn.f32 	%f108, %f107, %f99, 0f3F317218;
	fma.rn.f32 	%f109, %f108, %f99, 0f3F800000;
	mul.f32 	%f110, %f109, %f103;
	mul.f32 	%f111, %f110, %f102;
	selp.f32 	%f608, %f100, %f111, %p11;
	and.pred  	%p12, %p8, %p9;
	@%p12 bra 	$L__BB1_6;
	add.f32 	%f112, %f613, %f613;
	mov.b32 	%r19, %f112;
	and.b32  	%r20, %r19, 2147483647;
	mov.b32 	%f608, %r20;
$L__BB1_6:
	cvta.to.global.u64 	%rd9, %rd6;
	mul.wide.u32 	%rd10, %r9, 4;
	add.s64 	%rd2, %rd9, %rd10;
	ld.global.f32 	%f7, [%rd2];
	abs.f32 	%f8, %f7;
	setp.eq.f32 	%p13, %f7, 0f3F800000;
	mov.f32 	%f609, 0f3F800000;
	@%p13 bra 	$L__BB1_11;
	setp.num.f32 	%p14, %f8, %f8;
	@%p14 bra 	$L__BB1_9;
	mov.f32 	%f170, 0f40000000;
	add.rn.f32 	%f609, %f7, %f170;
	bra.uni 	$L__BB1_11;
$L__BB1_9:
	setp.lt.f32 	%p15, %f8, 0f00800000;
	mul.f32 	%f115, %f8, 0f4B800000;
	selp.f32 	%f116, %f115, %f8, %p15;
	mov.b32 	%r21, %f116;
	add.s32 	%r22, %r21, -1060439283;
	and.b32  	%r23, %r22, -8388608;
	sub.s32 	%r24, %r21, %r23;
	mov.b32 	%f117, %r24;
	cvt.rn.f32.s32 	%f118, %r23;
	selp.f32 	%f119, 0fC1C00000, 0f00000000, %p15;
	fma.rn.f32 	%f120, %f118, 0f34000000, %f119;
	add.f32 	%f121, %f117, 0fBF800000;
	add.f32 	%f122, %f117, 0f3F800000;
	rcp.approx.ftz.f32 	%f123, %f122;
	add.f32 	%f124, %f121, %f121;
	mul.f32 	%f125, %f124, %f123;
	mul.f32 	%f126, %f125, %f125;
	neg.f32 	%f127, %f125;
	sub.f32 	%f128, %f121, %f125;
	add.f32 	%f129, %f128, %f128;
	fma.rn.f32 	%f130, %f127, %f121, %f129;
	mul.rn.f32 	%f131, %f123, %f130;
	fma.rn.f32 	%f132, %f126, 0f3A2C32E4, 0f3B52E7DB;
	fma.rn.f32 	%f133, %f132, %f126, 0f3C93BB73;
	fma.rn.f32 	%f134, %f133, %f126, 0f3DF6384F;
	mul.rn.f32 	%f135, %f134, %f126;
	fma.rn.f32 	%f136, %f125, 0f3FB8AA3B, %f120;
	mul.f32 	%f137, %f135, 0f40400000;
	sub.f32 	%f138, %f120, %f136;
	fma.rn.f32 	%f139, %f125, 0f3FB8AA3B, %f138;
	fma.rn.f32 	%f140, %f131, 0f3FB8AA3B, %f139;
	fma.rn.f32 	%f141, %f125, 0f32A55E34, %f140;
	fma.rn.f32 	%f142, %f137, %f131, %f141;
	fma.rn.f32 	%f143, %f135, %f125, %f142;
	add.rn.f32 	%f144, %f136, %f143;
	mov.f32 	%f145, 0f40000000;
	mul.rn.f32 	%f146, %f144, %f145;
	cvt.rni.f32.f32 	%f147, %f146;
	sub.f32 	%f148, %f146, %f147;
	neg.f32 	%f149, %f146;
	fma.rn.f32 	%f150, %f144, 0f40000000, %f149;
	neg.f32 	%f151, %f136;
	add.rn.f32 	%f152, %f144, %f151;
	neg.f32 	%f153, %f152;
	add.rn.f32 	%f154, %f143, %f153;
	fma.rn.f32 	%f155, %f154, 0f40000000, %f150;
	add.f32 	%f156, %f148, %f155;
	setp.gt.f32 	%p16, %f147, 0f00000000;
	selp.b32 	%r25, 0, -2097152000, %p16;
	setp.neu.f32 	%p17, %f7, 0f00000000;
	setp.neu.f32 	%p18, %f8, 0f7F800000;
	setp.lt.f32 	%p19, %f146, 0f00000000;
	selp.f32 	%f157, 0f00000000, 0f7F800000, %p19;
	abs.f32 	%f158, %f146;
	setp.gt.f32 	%p20, %f158, 0f43180000;
	cvt.rzi.s32.f32 	%r26, %f147;
	shl.b32 	%r27, %r26, 23;
	sub.s32 	%r28, %r27, %r25;
	mov.b32 	%f159, %r28;
	add.s32 	%r29, %r25, 2130706432;
	mov.b32 	%f160, %r29;
	fma.rn.f32 	%f161, %f156, 0f391FCB8E, 0f3AAF85ED;
	fma.rn.f32 	%f162, %f161, %f156, 0f3C1D9856;
	fma.rn.f32 	%f163, %f162, %f156, 0f3D6357BB;
	fma.rn.f32 	%f164, %f163, %f156, 0f3E75FDEC;
	fma.rn.f32 	%f165, %f164, %f156, 0f3F317218;
	fma.rn.f32 	%f166, %f165, %f156, 0f3F800000;
	mul.f32 	%f167, %f166, %f160;
	mul.f32 	%f168, %f167, %f159;
	selp.f32 	%f609, %f157, %f168, %p20;
	and.pred  	%p21, %p17, %p18;
	@%p21 bra 	$L__BB1_11;
	add.f32 	%f169, %f7, %f7;
	mov.b32 	%r30, %f169;
	and.b32  	%r31, %r30, 2147483647;
	mov.b32 	%f609, %r31;
$L__BB1_11:
	add.f32 	%f171, %f608, %f609;
	mov.f32 	%f172, 0fB0DEC5B6;
	mov.f32 	%f173, 0f3F029CBC;
	mul.rn.f32 	%f174, %f173, %f172;
	mov.f32 	%f175, 0f3ADA5CD2;
	mov.f32 	%f176, 0f3DF64811;
	mul.rn.f32 	%f177, %f176, %f175;
	fma.rn.f32 	%f178, %f174, 0f3FB8AA3B, 0f330A5B4F;
	fma.rn.f32 	%f179, 0fBD272F0B, 0f32A55E34, %f178;
	mul.f32 	%f180, %f177, 0f40400000;
	fma.rn.f32 	%f181, %f180, %f174, %f179;
	fma.rn.f32 	%f182, %f177, 0fBD272F0B, %f181;
	mov.f32 	%f183, 0fC0C1E264;
	add.rn.f32 	%f184, %f183, %f182;
	mov.f32 	%f185, 0f40C1E264;
	add.rn.f32 	%f186, %f184, %f185;
	neg.f32 	%f187, %f186;
	add.rn.f32 	%f188, %f182, %f187;
	mov.f32 	%f189, 0f40000000;
	mul.rn.f32 	%f190, %f184, %f189;
	neg.f32 	%f191, %f190;
	fma.rn.f32 	%f192, %f184, 0f40000000, %f191;
	fma.rn.f32 	%f193, %f188, 0f40000000, %f192;
	cvt.rni.f32.f32 	%f194, %f190;
	sub.f32 	%f195, %f190, %f194;
	add.f32 	%f196, %f195, %f193;
	fma.rn.f32 	%f197, %f196, 0f391FCB8E, 0f3AAF85ED;
	fma.rn.f32 	%f198, %f197, %f196, 0f3C1D9856;
	fma.rn.f32 	%f199, %f198, %f196, 0f3D6357BB;
	fma.rn.f32 	%f200, %f199, %f196, 0f3E75FDEC;
	fma.rn.f32 	%f201, %f200, %f196, 0f3F317218;
	fma.rn.f32 	%f202, %f201, %f196, 0f3F800000;
	cvt.rzi.s32.f32 	%r32, %f194;
	setp.gt.f32 	%p22, %f194, 0f00000000;
	selp.b32 	%r33, 0, -2097152000, %p22;
	add.s32 	%r34, %r33, 2130706432;
	mov.b32 	%f203, %r34;
	mul.f32 	%f204, %f202, %f203;
	shl.b32 	%r35, %r32, 23;
	sub.s32 	%r36, %r35, %r33;
	mov.b32 	%f205, %r36;
	mul.f32 	%f206, %f204, %f205;
	abs.f32 	%f207, %f190;
	setp.gt.f32 	%p23, %f207, 0f43180000;
	setp.lt.f32 	%p24, %f190, 0f00000000;
	selp.f32 	%f208, 0f00000000, 0f7F800000, %p24;
	selp.f32 	%f209, %f208, %f206, %p23;
	setp.gtu.f32 	%p25, %f171, %f209;
	mad.lo.s32 	%r37, %r9, 201, %r1;
	cvta.to.global.u64 	%rd11, %rd4;
	mul.wide.s32 	%rd12, %r37, 4;
	add.s64 	%rd3, %rd11, %rd12;
	@%p25 bra 	$L__BB1_13;
	mov.b32 	%r38, 1022739087;
	st.global.u32 	[%rd3], %r38;
	ld.global.f32 	%f613, [%rd1];
$L__BB1_13:
	mov.f32 	%f211, 0fBF060A92;
	mul.rn.f32 	%f212, %f211, %f211;
	add.f32 	%f213, %f212, 0f00000000;
	fma.rn.f32 	%f214, %f212, 0f37CBAC00, 0fBAB607ED;
	fma.rn.f32 	%f215, %f214, %f212, 0f3D2AAABB;
	fma.rn.f32 	%f216, %f215, %f212, 0fBEFFFFFF;
	fma.rn.f32 	%f217, %f216, %f213, 0f3F800000;
	mul.f32 	%f15, %f217, 0f3C75C28F;
	sub.f32 	%f16, %f613, %f15;
	abs.f32 	%f17, %f16;
	setp.eq.f32 	%p26, %f16, 0f3F800000;
	mov.f32 	%f611, 0f3F800000;
	@%p26 bra 	$L__BB1_18;
	setp.num.f32 	%p27, %f17, %f17;
	@%p27 bra 	$L__BB1_16;
	mov.f32 	%f273, 0f40000000;
	add.rn.f32 	%f611, %f16, %f273;
	bra.uni 	$L__BB1_18;
$L__BB1_16:
	setp.lt.f32 	%p28, %f17, 0f00800000;
	mul.f32 	%f218, %f17, 0f4B800000;
	selp.f32 	%f219, %f218, %f17, %p28;
	mov.b32 	%r39, %f219;
	add.s32 	%r40, %r39, -1060439283;
	and.b32  	%r41, %r40, -8388608;
	sub.s32 	%r42, %r39, %r41;
	mov.b32 	%f220, %r42;
	cvt.rn.f32.s32 	%f221, %r41;
	selp.f32 	%f222, 0fC1C00000, 0f00000000, %p28;
	fma.rn.f32 	%f223, %f221, 0f34000000, %f222;
	add.f32 	%f224, %f220, 0fBF800000;
	add.f32 	%f225, %f220, 0f3F800000;
	rcp.approx.ftz.f32 	%f226, %f225;
	add.f32 	%f227, %f224, %f224;
	mul.f32 	%f228, %f227, %f226;
	mul.f32 	%f229, %f228, %f228;
	neg.f32 	%f230, %f228;
	sub.f32 	%f231, %f224, %f228;
	add.f32 	%f232, %f231, %f231;
	fma.rn.f32 	%f233, %f230, %f224, %f232;
	mul.rn.f32 	%f234, %f226, %f233;
	fma.rn.f32 	%f235, %f229, 0f3A2C32E4, 0f3B52E7DB;
	fma.rn.f32 	%f236, %f235, %f229, 0f3C93BB73;
	fma.rn.f32 	%f237, %f236, %f229, 0f3DF6384F;
	mul.rn.f32 	%f238, %f237, %f229;
	fma.rn.f32 	%f239, %f228, 0f3FB8AA3B, %f223;
	mul.f32 	%f240, %f238, 0f40400000;
	sub.f32 	%f241, %f223, %f239;
	fma.rn.f32 	%f242, %f228, 0f3FB8AA3B, %f241;
	fma.rn.f32 	%f243, %f234, 0f3FB8AA3B, %f242;
	fma.rn.f32 	%f244, %f228, 0f32A55E34, %f243;
	fma.rn.f32 	%f245, %f240, %f234, %f244;
	fma.rn.f32 	%f246, %f238, %f228, %f245;
	add.rn.f32 	%f247, %f239, %f246;
	mov.f32 	%f248, 0f40000000;
	mul.rn.f32 	%f249, %f247, %f248;
	cvt.rni.f32.f32 	%f250, %f249;
	sub.f32 	%f251, %f249, %f250;
	neg.f32 	%f252, %f249;
	fma.rn.f32 	%f253, %f247, 0f40000000, %f252;
	neg.f32 	%f254, %f239;
	add.rn.f32 	%f255, %f247, %f254;
	neg.f32 	%f256, %f255;
	add.rn.f32 	%f257, %f246, %f256;
	fma.rn.f32 	%f258, %f257, 0f40000000, %f253;
	add.f32 	%f259, %f251, %f258;
	setp.gt.f32 	%p29, %f250, 0f00000000;
	selp.b32 	%r43, 0, -2097152000, %p29;
	setp.neu.f32 	%p30, %f16, 0f00000000;
	setp.neu.f32 	%p31, %f17, 0f7F800000;
	setp.lt.f32 	%p32, %f249, 0f00000000;
	selp.f32 	%f260, 0f00000000, 0f7F800000, %p32;
	abs.f32 	%f261, %f249;
	setp.gt.f32 	%p33, %f261, 0f43180000;
	cvt.rzi.s32.f32 	%r44, %f250;
	shl.b32 	%r45, %r44, 23;
	sub.s32 	%r46, %r45, %r43;
	mov.b32 	%f262, %r46;
	add.s32 	%r47, %r43, 2130706432;
	mov.b32 	%f263, %r47;
	fma.rn.f32 	%f264, %f259, 0f391FCB8E, 0f3AAF85ED;
	fma.rn.f32 	%f265, %f264, %f259, 0f3C1D9856;
	fma.rn.f32 	%f266, %f265, %f259, 0f3D6357BB;
	fma.rn.f32 	%f267, %f266, %f259, 0f3E75FDEC;
	fma.rn.f32 	%f268, %f267, %f259, 0f3F317218;
	fma.rn.f32 	%f269, %f268, %f259, 0f3F800000;
	mul.f32 	%f270, %f269, %f263;
	mul.f32 	%f271, %f270, %f262;
	selp.f32 	%f611, %f260, %f271, %p33;
	and.pred  	%p34, %p30, %p31;
	@%p34 bra 	$L__BB1_18;
	add.f32 	%f272, %f16, %f16;
	mov.b32 	%r48, %f272;
	and.b32  	%r49, %r48, 2147483647;
	mov.b32 	%f611, %r49;
$L__BB1_18:
	ld.global.f32 	%f275, [%rd2];
	mov.f32 	%f276, 0f3F060A92;
	mul.rn.f32 	%f277, %f276, %f276;
	fma.rn.f32 	%f278, %f277, 0f3F060A92, 0f00000000;
	fma.rn.f32 	%f279, %f277, 0fB94D4153, 0f3C0885E4;
	fma.rn.f32 	%f280, %f279, %f277, 0fBE2AAAA8;
	fma.rn.f32 	%f281, %f280, %f278, 0f3F060A92;
	mul.f32 	%f22, %f281, 0f3C75C28F;
	sub.f32 	%f23, %f275, %f22;
	abs.f32 	%f24, %f23;
	setp.eq.f32 	%p35, %f23, 0f3F800000;
	mov.f32 	%f612, 0f3F800000;
	@%p35 bra 	$L__BB1_23;
	setp.num.f32 	%p36, %f24, %f24;
	@%p36 bra 	$L__BB1_21;
	mov.f32 	%f337, 0f40000000;
	add.rn.f32 	%f612, %f23, %f337;
	bra.uni 	$L__BB1_23;
$L__BB1_21:
	setp.lt.f32 	%p37, %f24, 0f00800000;
	mul.f32 	%f282, %f24, 0f4B800000;
	selp.f32 	%f283, %f282, %f24, %p37;
	mov.b32 	%r50, %f283;
	add.s32 	%r51, %r50, -1060439283;
	and.b32  	%r52, %r51, -8388608;
	sub.s32 	%r53, %r50, %r52;
	mov.b32 	%f284, %r53;
	cvt.rn.f32.s32 	%f285, %r52;
	selp.f32 	%f286, 0fC1C00000, 0f00000000, %p37;
	fma.rn.f32 	%f287, %f285, 0f34000000, %f286;
	add.f32 	%f288, %f284, 0fBF800000;
	add.f32 	%f289, %f284, 0f3F800000;
	rcp.approx.ftz.f32 	%f290, %f289;
	add.f32 	%f291, %f288, %f288;
	mul.f32 	%f292, %f291, %f290;
	mul.f32 	%f293, %f292, %f292;
	neg.f32 	%f294, %f292;
	sub.f32 	%f295, %f288, %f292;
	add.f32 	%f296, %f295, %f295;
	fma.rn.f32 	%f297, %f294, %f288, %f296;
	mul.rn.f32 	%f298, %f290, %f297;
	fma.rn.f32 	%f299, %f293, 0f3A2C32E4, 0f3B52E7DB;
	fma.rn.f32 	%f300, %f299, %f293, 0f3C93BB73;
	fma.rn.f32 	%f301, %f300, %f293, 0f3DF6384F;
	mul.rn.f32 	%f302, %f301, %f293;
	fma.rn.f32 	%f303, %f292, 0f3FB8AA3B, %f287;
	mul.f32 	%f304, %f302, 0f40400000;
	sub.f32 	%f305, %f287, %f303;
	fma.rn.f32 	%f306, %f292, 0f3FB8AA3B, %f305;
	fma.rn.f32 	%f307, %f298, 0f3FB8AA3B, %f306;
	fma.rn.f32 	%f308, %f292, 0f32A55E34, %f307;
	fma.rn.f32 	%f309, %f304, %f298, %f308;
	fma.rn.f32 	%f310, %f302, %f292, %f309;
	add.rn.f32 	%f311, %f303, %f310;
	mov.f32 	%f312, 0f40000000;
	mul.rn.f32 	%f313, %f311, %f312;
	cvt.rni.f32.f32 	%f314, %f313;
	sub.f32 	%f315, %f313, %f314;
	neg.f32 	%f316, %f313;
	fma.rn.f32 	%f317, %f311, 0f40000000, %f316;
	neg.f32 	%f318, %f303;
	add.rn.f32 	%f319, %f311, %f318;
	neg.f32 	%f320, %f319;
	add.rn.f32 	%f321, %f310, %f320;
	fma.rn.f32 	%f322, %f321, 0f40000000, %f317;
	add.f32 	%f323, %f315, %f322;
	setp.gt.f32 	%p38, %f314, 0f00000000;
	selp.b32 	%r54, 0, -2097152000, %p38;
	setp.neu.f32 	%p39, %f23, 0f00000000;
	setp.neu.f32 	%p40, %f24, 0f7F800000;
	setp.lt.f32 	%p41, %f313, 0f00000000;
	selp.f32 	%f324, 0f00000000, 0f7F800000, %p41;
	abs.f32 	%f325, %f313;
	setp.gt.f32 	%p42, %f325, 0f43180000;
	cvt.rzi.s32.f32 	%r55, %f314;
	shl.b32 	%r56, %r55, 23;
	sub.s32 	%r57, %r56, %r54;
	mov.b32 	%f326, %r57;
	add.s32 	%r58, %r54, 2130706432;
	mov.b32 	%f327, %r58;
	fma.rn.f32 	%f328, %f323, 0f391FCB8E, 0f3AAF85ED;
	fma.rn.f32 	%f329, %f328, %f323, 0f3C1D9856;
	fma.rn.f32 	%f330, %f329, %f323, 0f3D6357BB;
	fma.rn.f32 	%f331, %f330, %f323, 0f3E75FDEC;
	fma.rn.f32 	%f332, %f331, %f323, 0f3F317218;
	fma.rn.f32 	%f333, %f332, %f323, 0f3F800000;
	mul.f32 	%f334, %f333, %f327;
	mul.f32 	%f335, %f334, %f326;
	selp.f32 	%f612, %f324, %f335, %p42;
	and.pred  	%p43, %p39, %p40;
	@%p43 bra 	$L__BB1_23;
	add.f32 	%f336, %f23, %f23;
	mov.b32 	%r59, %f336;
	and.b32  	%r60, %r59, 2147483647;
	mov.b32 	%f612, %r60;
$L__BB1_23:
	add.f32 	%f338, %f611, %f612;
	mov.f32 	%f339, 0f32695D3C;
	mov.f32 	%f340, 0f3EE08FB8;
	mul.rn.f32 	%f341, %f340, %f339;
	mov.f32 	%f342, 0f3D7718A6;
	mov.f32 	%f343, 0f3DF878E7;
	mul.rn.f32 	%f344, %f343, %f342;
	fma.rn.f32 	%f345, %f341, 0f3FB8AA3B, 0fB4368F3E;
	fma.rn.f32 	%f346, 0f3E7B823D, 0f32A55E34, %f345;
	mul.f32 	%f347, %f344, 0f40400000;
	fma.rn.f32 	%f348, %f347, %f341, %f346;
	fma.rn.f32 	%f349, %f344, 0f3E7B823D, %f348;
	mov.f32 	%f350, 0fC0F4A932;
	add.rn.f32 	%f351, %f350, %f349;
	mov.f32 	%f352, 0f40F4A932;
	add.rn.f32 	%f353, %f351, %f352;
	neg.f32 	%f354, %f353;
	add.rn.f32 	%f355, %f349, %f354;
	mov.f32 	%f356, 0f40000000;
	mul.rn.f32 	%f357, %f351, %f356;
	neg.f32 	%f358, %f357;
	fma.rn.f32 	%f359, %f351, 0f40000000, %f358;
	fma.rn.f32 	%f360, %f355, 0f40000000, %f359;
	cvt.rni.f32.f32 	%f361, %f357;
	sub.f32 	%f362, %f357, %f361;
	add.f32 	%f363, %f362, %f360;
	fma.rn.f32 	%f364, %f363, 0f391FCB8E, 0f3AAF85ED;
	fma.rn.f32 	%f365, %f364, %f363, 0f3C1D9856;
	fma.rn.f32 	%f366, %f365, %f363, 0f3D6357BB;
	fma.rn.f32 	%f367, %f366, %f363, 0f3E75FDEC;
	fma.rn.f32 	%f368, %f367, %f363, 0f3F317218;
	fma.rn.f32 	%f369, %f368, %f363, 0f3F800000;
	cvt.rzi.s32.f32 	%r61, %f361;
	setp.gt.f32 	%p44, %f361, 0f00000000;
	selp.b32 	%r62, 0, -2097152000, %p44;
	add.s32 	%r63, %r62, 2130706432;
	mov.b32 	%f370, %r63;
	mul.f32 	%f371, %f369, %f370;
	shl.b32 	%r64, %r61, 23;
	sub.s32 	%r65, %r64, %r62;
	mov.b32 	%f372, %r65;
	mul.f32 	%f373, %f371, %f372;
	abs.f32 	%f374, %f357;
	setp.gt.f32 	%p45, %f374, 0f43180000;
	setp.lt.f32 	%p46, %f357, 0f00000000;
	selp.f32 	%f375, 0f00000000, 0f7F800000, %p46;
	selp.f32 	%f29, %f375, %f373, %p45;
	setp.gtu.f32 	%p47, %f338, %f29;
	@%p47 bra 	$L__BB1_25;
	mov.b32 	%r66, 1028443341;
	st.global.u32 	[%rd3], %r66;
	ld.global.f32 	%f613, [%rd1];
$L__BB1_25:
	add.f32 	%f32, %f15, %f613;
	abs.f32 	%f33, %f32;
	setp.eq.f32 	%p48, %f32, 0f3F800000;
	mov.f32 	%f614, 0f3F800000;
	@%p48 bra 	$L__BB1_30;
	setp.num.f32 	%p49, %f33, %f33;
	@%p49 bra 	$L__BB1_28;
	mov.f32 	%f432, 0f40000000;
	add.rn.f32 	%f614, %f32, %f432;
	bra.uni 	$L__BB1_30;
$L__BB1_28:
	setp.lt.f32 	%p50, %f33, 0f00800000;
	mul.f32 	%f377, %f33, 0f4B800000;
	selp.f32 	%f378, %f377, %f33, %p50;
	mov.b32 	%r67, %f378;
	add.s32 	%r68, %r67, -1060439283;
	and.b32  	%r69, %r68, -8388608;
	sub.s32 	%r70, %r67, %r69;
	mov.b32 	%f379, %r70;
	cvt.rn.f32.s32 	%f380, %r69;
	selp.f32 	%f381, 0fC1C00000, 0f00000000, %p50;
	fma.rn.f32 	%f382, %f380, 0f34000000, %f381;
	add.f32 	%f383, %f379, 0fBF800000;
	add.f32 	%f384, %f379, 0f3F800000;
	rcp.approx.ftz.f32 	%f385, %f384;
	add.f32 	%f386, %f383, %f383;
	mul.f32 	%f387, %f386, %f385;
	mul.f32 	%f388, %f387, %f387;
	neg.f32 	%f389, %f387;
	sub.f32 	%f390, %f383, %f387;
	add.f32 	%f391, %f390, %f390;
	fma.rn.f32 	%f392, %f389, %f383, %f391;
	mul.rn.f32 	%f393, %f385, %f392;
	fma.rn.f32 	%f394, %f388, 0f3A2C32E4, 0f3B52E7DB;
	fma.rn.f32 	%f395, %f394, %f388, 0f3C93BB73;
	fma.rn.f32 	%f396, %f395, %f388, 0f3DF6384F;
	mul.rn.f32 	%f397, %f396, %f388;
	fma.rn.f32 	%f398, %f387, 0f3FB8AA3B, %f382;
	mul.f32 	%f399, %f397, 0f40400000;
	sub.f32 	%f400, %f382, %f398;
	fma.rn.f32 	%f401, %f387, 0f3FB8AA3B, %f400;
	fma.rn.f32 	%f402, %f393, 0f3FB8AA3B, %f401;
	fma.rn.f32 	%f403, %f387, 0f32A55E34, %f402;
	fma.rn.f32 	%f404, %f399, %f393, %f403;
	fma.rn.f32 	%f405, %f397, %f387, %f404;
	add.rn.f32 	%f406, %f398, %f405;
	mov.f32 	%f407, 0f40000000;
	mul.rn.f32 	%f408, %f406, %f407;
	cvt.rni.f32.f32 	%f409, %f408;
	sub.f32 	%f410, %f408, %f409;
	neg.f32 	%f411, %f408;
	fma.rn.f32 	%f412, %f406, 0f40000000, %f411;
	neg.f32 	%f413, %f398;
	add.rn.f32 	%f414, %f406, %f413;
	neg.f32 	%f415, %f414;
	add.rn.f32 	%f416, %f405, %f415;
	fma.rn.f32 	%f417, %f416, 0f40000000, %f412;
	add.f32 	%f418, %f410, %f417;
	setp.gt.f32 	%p51, %f409, 0f00000000;
	selp.b32 	%r71, 0, -2097152000, %p51;
	setp.neu.f32 	%p52, %f32, 0f00000000;
	setp.neu.f32 	%p53, %f33, 0f7F800000;
	setp.lt.f32 	%p54, %f408, 0f00000000;
	selp.f32 	%f419, 0f00000000, 0f7F800000, %p54;
	abs.f32 	%f420, %f408;
	setp.gt.f32 	%p55, %f420, 0f43180000;
	cvt.rzi.s32.f32 	%r72, %f409;
	shl.b32 	%r73, %r72, 23;
	sub.s32 	%r74, %r73, %r71;
	mov.b32 	%f421, %r74;
	add.s32 	%r75, %r71, 2130706432;
	mov.b32 	%f422, %r75;
	fma.rn.f32 	%f423, %f418, 0f391FCB8E, 0f3AAF85ED;
	fma.rn.f32 	%f424, %f423, %f418, 0f3C1D9856;
	fma.rn.f32 	%f425, %f424, %f418, 0f3D6357BB;
	fma.rn.f32 	%f426, %f425, %f418, 0f3E75FDEC;
	fma.rn.f32 	%f427, %f426, %f418, 0f3F317218;
	fma.rn.f32 	%f428, %f427, %f418, 0f3F800000;
	mul.f32 	%f429, %f428, %f422;
	mul.f32 	%f430, %f429, %f421;
	selp.f32 	%f614, %f419, %f430, %p55;
	and.pred  	%p56, %p52, %p53;
	@%p56 bra 	$L__BB1_30;
	add.f32 	%f431, %f32, %f32;
	mov.b32 	%r76, %f431;
	and.b32  	%r77, %r76, 2147483647;
	mov.b32 	%f614, %r77;
$L__BB1_30:
	ld.global.f32 	%f434, [%rd2];
	sub.f32 	%f38, %f434, %f22;
	abs.f32 	%f39, %f38;
	setp.eq.f32 	%p57, %f38, 0f3F800000;
	mov.f32 	%f615, 0f3F800000;
	@%p57 bra 	$L__BB1_35;
	setp.num.f32 	%p58, %f39, %f39;
	@%p58 bra 	$L__BB1_33;
	mov.f32 	%f490, 0f40000000;
	add.rn.f32 	%f615, %f38, %f490;
	bra.uni 	$L__BB1_35;
$L__BB1_33:
	setp.lt.f32 	%p59, %f39, 0f00800000;
	mul.f32 	%f435, %f39, 0f4B800000;
	selp.f32 	%f436, %f435, %f39, %p59;
	mov.b32 	%r78, %f436;
	add.s32 	%r79, %r78, -1060439283;
	and.b32  	%r80, %r79, -8388608;
	sub.s32 	%r81, %r78, %r80;
	mov.b32 	%f437, %r81;
	cvt.rn.f32.s32 	%f438, %r80;
	selp.f32 	%f439, 0fC1C00000, 0f00000000, %p59;
	fma.rn.f32 	%f440, %f438, 0f34000000, %f439;
	add.f32 	%f441, %f437, 0fBF800000;
	add.f32 	%f442, %f437, 0f3F800000;
	rcp.approx.ftz.f32 	%f443, %f442;
	add.f32 	%f444, %f441, %f441;
	mul.f32 	%f445, %f444, %f443;
	mul.f32 	%f446, %f445, %f445;
	neg.f32 	%f447, %f445;
	sub.f32 	%f448, %f441, %f445;
	add.f32 	%f449, %f448, %f448;
	fma.rn.f32 	%f450, %f447, %f441, %f449;
	mul.rn.f32 	%f451, %f443, %f450;
	fma.rn.f32 	%f452, %f446, 0f3A2C32E4, 0f3B52E7DB;
	fma.rn.f32 	%f453, %f452, %f446, 0f3C93BB73;
	fma.rn.f32 	%f454, %f453, %f446, 0f3DF6384F;
	mul.rn.f32 	%f455, %f454, %f446;
	fma.rn.f32 	%f456, %f445, 0f3FB8AA3B, %f440;
	mul.f32 	%f457, %f455, 0f40400000;
	sub.f32 	%f458, %f440, %f456;
	fma.rn.f32 	%f459, %f445, 0f3FB8AA3B, %f458;
	fma.rn.f32 	%f460, %f451, 0f3FB8AA3B, %f459;
	fma.rn.f32 	%f461, %f445, 0f32A55E34, %f460;
	fma.rn.f32 	%f462, %f457, %f451, %f461;
	fma.rn.f32 	%f463, %f455, %f445, %f462;
	add.rn.f32 	%f464, %f456, %f463;
	mov.f32 	%f465, 0f40000000;
	mul.rn.f32 	%f466, %f464, %f465;
	cvt.rni.f32.f32 	%f467, %f466;
	sub.f32 	%f468, %f466, %f467;
	neg.f32 	%f469, %f466;
	fma.rn.f32 	%f470, %f464, 0f40000000, %f469;
	neg.f32 	%f471, %f456;
	add.rn.f32 	%f472, %f464, %f471;
	neg.f32 	%f473, %f472;
	add.rn.f32 	%f474, %f463, %f473;
	fma.rn.f32 	%f475, %f474, 0f40000000, %f470;
	add.f32 	%f476, %f468, %f475;
	setp.gt.f32 	%p60, %f467, 0f00000000;
	selp.b32 	%r82, 0, -2097152000, %p60;
	setp.neu.f32 	%p61, %f38, 0f00000000;
	setp.neu.f32 	%p62, %f39, 0f7F800000;
	setp.lt.f32 	%p63, %f466, 0f00000000;
	selp.f32 	%f477, 0f00000000, 0f7F800000, %p63;
	abs.f32 	%f478, %f466;
	setp.gt.f32 	%p64, %f478, 0f43180000;
	cvt.rzi.s32.f32 	%r83, %f467;
	shl.b32 	%r84, %r83, 23;
	sub.s32 	%r85, %r84, %r82;
	mov.b32 	%f479, %r85;
	add.s32 	%r86, %r82, 2130706432;
	mov.b32 	%f480, %r86;
	fma.rn.f32 	%f481, %f476, 0f391FCB8E, 0f3AAF85ED;
	fma.rn.f32 	%f482, %f481, %f476, 0f3C1D9856;
	fma.rn.f32 	%f483, %f482, %f476, 0f3D6357BB;
	fma.rn.f32 	%f484, %f483, %f476, 0f3E75FDEC;
	fma.rn.f32 	%f485, %f484, %f476, 0f3F317218;
	fma.rn.f32 	%f486, %f485, %f476, 0f3F800000;
	mul.f32 	%f487, %f486, %f480;
	mul.f32 	%f488, %f487, %f479;
	selp.f32 	%f615, %f477, %f488, %p64;
	and.pred  	%p65, %p61, %p62;
	@%p65 bra 	$L__BB1_35;
	add.f32 	%f489, %f38, %f38;
	mov.b32 	%r87, %f489;
	and.b32  	%r88, %r87, 2147483647;
	mov.b32 	%f615, %r88;
$L__BB1_35:
	add.f32 	%f491, %f614, %f615;
	setp.gtu.f32 	%p66, %f491, %f29;
	@%p66 bra 	$L__BB1_37;
	mov.b32 	%r89, 1028443341;
	st.global.u32 	[%rd3], %r89;
	ld.global.f32 	%f613, [%rd1];
$L__BB1_37:
	abs.f32 	%f46, %f613;
	setp.eq.f32 	%p67, %f613, 0f3F800000;
	mov.f32 	%f617, 0f3F800000;
	@%p67 bra 	$L__BB1_42;
	setp.num.f32 	%p68, %f46, %f46;
	@%p68 bra 	$L__BB1_40;
	mov.f32 	%f548, 0f40000000;
	add.rn.f32 	%f617, %f613, %f548;
	bra.uni 	$L__BB1_42;
$L__BB1_40:
	setp.lt.f32 	%p69, %f46, 0f00800000;
	mul.f32 	%f493, %f46, 0f4B800000;
	selp.f32 	%f494, %f493, %f46, %p69;
	mov.b32 	%r90, %f494;
	add.s32 	%r91, %r90, -1060439283;
	and.b32  	%r92, %r91, -8388608;
	sub.s32 	%r93, %r90, %r92;
	mov.b32 	%f495, %r93;
	cvt.rn.f32.s32 	%f496, %r92;
	selp.f32 	%f497, 0fC1C00000, 0f00000000, %p69;
	fma.rn.f32 	%f498, %f496, 0f34000000, %f497;
	add.f32 	%f499, %f495, 0fBF800000;
	add.f32 	%f500, %f495, 0f3F800000;
	rcp.approx.ftz.f32 	%f501, %f500;
	add.f32 	%f502, %f499, %f499;
	mul.f32 	%f503, %f502, %f501;
	mul.f32 	%f504, %f503, %f503;
	neg.f32 	%f505, %f503;
	sub.f32 	%f506, %f499, %f503;
	add.f32 	%f507, %f506, %f506;
	fma.rn.f32 	%f508, %f505, %f499, %f507;
	mul.rn.f32 	%f509, %f501, %f508;
	fma.rn.f32 	%f510, %f504, 0f3A2C32E4, 0f3B52E7DB;
	fma.rn.f32 	%f511, %f510, %f504, 0f3C93BB73;
	fma.rn.f32 	%f512, %f511, %f504, 0f3DF6384F;
	mul.rn.f32 	%f513, %f512, %f504;
	fma.rn.f32 	%f514, %f503, 0f3FB8AA3B, %f498;
	mul.f32 	%f515, %f513, 0f40400000;
	sub.f32 	%f516, %f498, %f514;
	fma.rn.f32 	%f517, %f503, 0f3FB8AA3B, %f516;
	fma.rn.f32 	%f518, %f509, 0f3FB8AA3B, %f517;
	fma.rn.f32 	%f519, %f503, 0f32A55E34, %f518;
	fma.rn.f32 	%f520, %f515, %f509, %f519;
	fma.rn.f32 	%f521, %f513, %f503, %f520;
	add.rn.f32 	%f522, %f514, %f521;
	mov.f32 	%f523, 0f40000000;
	mul.rn.f32 	%f524, %f522, %f523;
	cvt.rni.f32.f32 	%f525, %f524;
	sub.f32 	%f526, %f524, %f525;
	neg.f32 	%f527, %f524;
	fma.rn.f32 	%f528, %f522, 0f40000000, %f527;
	neg.f32 	%f529, %f514;
	add.rn.f32 	%f530, %f522, %f529;
	neg.f32 	%f531, %f530;
	add.rn.f32 	%f532, %f521, %f531;
	fma.rn.f32 	%f533, %f532, 0f40000000, %f528;
	add.f32 	%f534, %f526, %f533;
	setp.gt.f32 	%p70, %f525, 0f00000000;
	selp.b32 	%r94, 0, -2097152000, %p70;
	setp.neu.f32 	%p71, %f613, 0f00000000;
	setp.neu.f32 	%p72, %f46, 0f7F800000;
	setp.lt.f32 	%p73, %f524, 0f00000000;
	selp.f32 	%f535, 0f00000000, 0f7F800000, %p73;
	abs.f32 	%f536, %f524;
	setp.gt.f32 	%p74, %f536, 0f43180000;
	cvt.rzi.s32.f32 	%r95, %f525;
	shl.b32 	%r96, %r95, 23;
	sub.s32 	%r97, %r96, %r94;
	mov.b32 	%f537, %r97;
	add.s32 	%r98, %r94, 2130706432;
	mov.b32 	%f538, %r98;
	fma.rn.f32 	%f539, %f534, 0f391FCB8E, 0f3AAF85ED;
	fma.rn.f32 	%f540, %f539, %f534, 0f3C1D9856;
	fma.rn.f32 	%f541, %f540, %f534, 0f3D6357BB;
	fma.rn.f32 	%f542, %f541, %f534, 0f3E75FDEC;
	fma.rn.f32 	%f543, %f542, %f534, 0f3F317218;
	fma.rn.f32 	%f544, %f543, %f534, 0f3F800000;
	mul.f32 	%f545, %f544, %f538;
	mul.f32 	%f546, %f545, %f537;
	selp.f32 	%f617, %f535, %f546, %p74;
	and.pred  	%p75, %p71, %p72;
	@%p75 bra 	$L__BB1_42;
	add.f32 	%f547, %f613, %f613;
	mov.b32 	%r99, %f547;
	and.b32  	%r100, %r99, 2147483647;
	mov.b32 	%f617, %r100;
$L__BB1_42:
	ld.global.f32 	%f550, [%rd2];
	add.f32 	%f51, %f550, 0f3C75C28F;
	abs.f32 	%f52, %f51;
	setp.eq.f32 	%p76, %f51, 0f3F800000;
	mov.f32 	%f618, 0f3F800000;
	@%p76 bra 	$L__BB1_47;
	setp.num.f32 	%p77, %f52, %f52;
	@%p77 bra 	$L__BB1_45;
	mov.f32 	%f606, 0f40000000;
	add.rn.f32 	%f618, %f51, %f606;
	bra.uni 	$L__BB1_47;
$L__BB1_45:
	setp.lt.f32 	%p78, %f52, 0f00800000;
	mul.f32 	%f551, %f52, 0f4B800000;
	selp.f32 	%f552, %f551, %f52, %p78;
	mov.b32 	%r101, %f552;
	add.s32 	%r102, %r101, -1060439283;
	and.b32  	%r103, %r102, -8388608;
	sub.s32 	%r104, %r101, %r103;
	mov.b32 	%f553, %r104;
	cvt.rn.f32.s32 	%f554, %r103;
	selp.f32 	%f555, 0fC1C00000, 0f00000000, %p78;
	fma.rn.f32 	%f556, %f554, 0f34000000, %f555;
	add.f32 	%f557, %f553, 0fBF800000;
	add.f32 	%f558, %f553, 0f3F800000;
	rcp.approx.ftz.f32 	%f559, %f558;
	add.f32 	%f560, %f557, %f557;
	mul.f32 	%f561, %f560, %f559;
	mul.f32 	%f562, %f561, %f561;
	neg.f32 	%f563, %f561;
	sub.f32 	%f564, %f557, %f561;
	add.f32 	%f565, %f564, %f564;
	fma.rn.f32 	%f566, %f563, %f557, %f565;
	mul.rn.f32 	%f567, %f559, %f566;
	fma.rn.f32 	%f568, %f562, 0f3A2C32E4, 0f3B52E7DB;
	fma.rn.f32 	%f569, %f568, %f562, 0f3C93BB73;
	fma.rn.f32 	%f570, %f569, %f562, 0f3DF6384F;
	mul.rn.f32 	%f571, %f570, %f562;
	fma.rn.f32 	%f572, %f561, 0f3FB8AA3B, %f556;
	mul.f32 	%f573, %f571, 0f40400000;
	sub.f32 	%f574, %f556, %f572;
	fma.rn.f32 	%f575, %f561, 0f3FB8AA3B, %f574;
	fma.rn.f32 	%f576, %f567, 0f3FB8AA3B, %f575;
	fma.rn.f32 	%f577, %f561, 0f32A55E34, %f576;
	fma.rn.f32 	%f578, %f573, %f567, %f577;
	fma.rn.f32 	%f579, %f571, %f561, %f578;
	add.rn.f32 	%f580, %f572, %f579;
	mov.f32 	%f581, 0f40000000;
	mul.rn.f32 	%f582, %f580, %f581;
	cvt.rni.f32.f32 	%f583, %f582;
	sub.f32 	%f584, %f582, %f583;
	neg.f32 	%f585, %f582;
	fma.rn.f32 	%f586, %f580, 0f40000000, %f585;
	neg.f32 	%f587, %f572;
	add.rn.f32 	%f588, %f580, %f587;
	neg.f32 	%f589, %f588;
	add.rn.f32 	%f590, %f579, %f589;
	fma.rn.f32 	%f591, %f590, 0f40000000, %f586;
	add.f32 	%f592, %f584, %f591;
	setp.gt.f32 	%p79, %f583, 0f00000000;
	selp.b32 	%r105, 0, -2097152000, %p79;
	setp.neu.f32 	%p80, %f51, 0f00000000;
	setp.neu.f32 	%p81, %f52, 0f7F800000;
	setp.lt.f32 	%p82, %f582, 0f00000000;
	selp.f32 	%f593, 0f00000000, 0f7F800000, %p82;
	abs.f32 	%f594, %f582;
	setp.gt.f32 	%p83, %f594, 0f43180000;
	cvt.rzi.s32.f32 	%r106, %f583;
	shl.b32 	%r107, %r106, 23;
	sub.s32 	%r108, %r107, %r105;
	mov.b32 	%f595, %r108;
	add.s32 	%r109, %r105, 2130706432;
	mov.b32 	%f596, %r109;
	fma.rn.f32 	%f597, %f592, 0f391FCB8E, 0f3AAF85ED;
	fma.rn.f32 	%f598, %f597, %f592, 0f3C1D9856;
	fma.rn.f32 	%f599, %f598, %f592, 0f3D6357BB;
	fma.rn.f32 	%f600, %f599, %f592, 0f3E75FDEC;
	fma.rn.f32 	%f601, %f600, %f592, 0f3F317218;
	fma.rn.f32 	%f602, %f601, %f592, 0f3F800000;
	mul.f32 	%f603, %f602, %f596;
	mul.f32 	%f604, %f603, %f595;
	selp.f32 	%f618, %f593, %f604, %p83;
	and.pred  	%p84, %p80, %p81;
	@%p84 bra 	$L__BB1_47;
	add.f32 	%f605, %f51, %f51;
	mov.b32 	%r110, %f605;
	and.b32  	%r111, %r110, 2147483647;
	mov.b32 	%f618, %r111;
$L__BB1_47:
	add.f32 	%f607, %f617, %f618;
	setp.gtu.f32 	%p85, %f607, %f29;
	@%p85 bra 	$L__BB1_49;
	mov.b32 	%r112, 1028443341;
	st.global.u32 	[%rd3], %r112;
$L__BB1_49:
	ret;

}
	// .globl	_Z28setSensorActivationVariablesPfS_S_S_S_
.visible .entry _Z28setSensorActivationVariablesPfS_S_S_S_(
	.param .u64 .ptr .align 1 _Z28setSensorActivationVariablesPfS_S_S_S__param_0,
	.param .u64 .ptr .align 1 _Z28setSensorActivationVariablesPfS_S_S_S__param_1,
	.param .u64 .ptr .align 1 _Z28setSensorActivationVariablesPfS_S_S_S__param_2,
	.param .u64 .ptr .align 1 _Z28setSensorActivationVariablesPfS_S_S_S__param_3,
	.param .u64 .ptr .align 1 _Z28setSensorActivationVariablesPfS_S_S_S__param_4
)
{
	.reg .pred 	%p<2>;
	.reg .b32 	%r<12>;
	.reg .b32 	%f<10>;
	.reg .b64 	%rd<17>;

	ld.param.u64 	%rd1, [_Z28setSensorActivationVariablesPfS_S_S_S__param_0];
	ld.param.u64 	%rd2, [_Z28setSensorActivationVariablesPfS_S_S_S__param_1];
	ld.param.u64 	%rd3, [_Z28setSensorActivationVariablesPfS_S_S_S__param_2];
	ld.param.u64 	%rd4, [_Z28setSensorActivationVariablesPfS_S_S_S__param_3];
	ld.param.u64 	%rd5, [_Z28setSensorActivationVariablesPfS_S_S_S__param_4];
	mov.u32 	%r2, %tid.x;
	mov.u32 	%r3, %ctaid.x;
	mov.u32 	%r4, %ntid.x;
	mov.u32 	%r5, %tid.y;
	mov.u32 	%r6, %ctaid.y;
	mov.u32 	%r7, %ntid.y;
	mad.lo.s32 	%r8, %r6, %r7, %r5;
	mov.u32 	%r9, %nctaid.x;
	mad.lo.s32 	%r10, %r8, %r9, %r3;
	mad.lo.s32 	%r1, %r10, %r4, %r2;
	ld.const.u32 	%r11, [Nx_Ny];
	setp.ge.s32 	%p1, %r1, %r11;
	@%p1 bra 	$L__BB2_2;
	cvta.to.global.u64 	%rd6, %rd1;
	cvta.to.global.u64 	%rd7, %rd2;
	cvta.to.global.u64 	%rd8, %rd3;
	cvta.to.global.u64 	%rd9, %rd4;
	cvta.to.global.u64 	%rd10, %rd5;
	mul.wide.s32 	%rd11, %r1, 4;
	add.s64 	%rd12, %rd6, %rd11;
	ld.global.f32 	%f1, [%rd12];
	add.f32 	%f2, %f1, 0f3F800000;
	sqrt.rn.f32 	%f3, %f2;
	mul.f32 	%f4, %f3, 0f44BB8000;
	ld.const.f32 	%f5, [dt];
	mul.f32 	%f6, %f4, %f5;
	div.rn.f32 	%f7, %f6, 0f3A83126F;
	mul.f32 	%f8, %f7, %f7;
	add.s64 	%rd13, %rd7, %rd11;
	st.global.f32 	[%rd13], %f4;
	add.s64 	%rd14, %rd8, %rd11;
	st.global.f32 	[%rd14], %f7;
	add.s64 	%rd15, %rd9, %rd11;
	st.global.f32 	[%rd15], %f8;
	fma.rn.f32 	%f9, %f8, 0fC0800000, 0f40000000;
	add.s64 	%rd16, %rd10, %rd11;
	st.global.f32 	[%rd16], %f9;
$L__BB2_2:
	ret;

}
	// .globl	_Z15wavePropagationPPfS_S_S_S_fiPiS1_S1_S1_
.visible .entry _Z15wavePropagationPPfS_S_S_S_fiPiS1_S1_S1_(
	.param .u64 .ptr .align 1 _Z15wavePropagationPPfS_S_S_S_fiPiS1_S1_S1__param_0,
	.param .u64 .ptr .align 1 _Z15wavePropagationPPfS_S_S_S_fiPiS1_S1_S1__param_1,
	.param .u64 .ptr .align 1 _Z15wavePropagationPPfS_S_S_S_fiPiS1_S1_S1__param_2,
	.param .u64 .ptr .align 1 _Z15wavePropagationPPfS_S_S_S_fiPiS1_S1_S1__param_3,
	.param .u64 .ptr .align 1 _Z15wavePropagationPPfS_S_S_S_fiPiS1_S1_S1__param_4,
	.param .f32 _Z15wavePropagationPPfS_S_S_S_fiPiS1_S1_S1__param_5,
	.param .u32 _Z15wavePropagationPPfS_S_S_S_fiPiS1_S1_S1__param_6,
	.param .u64 .ptr .align 1 _Z15wavePropagationPPfS_S_S_S_fiPiS1_S1_S1__param_7,
	.param .u64 .ptr .align 1 _Z15wavePropagationPPfS_S_S_S_fiPiS1_S1_S1__param_8,
	.param .u64 .ptr .align 1 _Z15wavePropagationPPfS_S_S_S_fiPiS1_S1_S1__param_9,
	.param .u64 .ptr .align 1 _Z15wavePropagationPPfS_S_S_S_fiPiS1_S1_S1__param_10
)
{
	.reg .pred 	%p<19>;
	.reg .b32 	%r<41>;
	.reg .b32 	%f<114>;
	.reg .b64 	%rd<90>;

	ld.param.u64 	%rd4, [_Z15wavePropagationPPfS_S_S_S_fiPiS1_S1_S1__param_0];
	ld.param.u64 	%rd5, [_Z15wavePropagationPPfS_S_S_S_fiPiS1_S1_S1__param_1];
	ld.param.u64 	%rd11, [_Z15wavePropagationPPfS_S_S_S_fiPiS1_S1_S1__param_3];
	ld.param.u64 	%rd12, [_Z15wavePropagationPPfS_S_S_S_fiPiS1_S1_S1__param_4];
	ld.param.f32 	%f1, [_Z15wavePropagationPPfS_S_S_S_fiPiS1_S1_S1__param_5];
	ld.param.u32 	%r9, [_Z15wavePropagationPPfS_S_S_S_fiPiS1_S1_S1__param_6];
	ld.param.u64 	%rd7, [_Z15wavePropagationPPfS_S_S_S_fiPiS1_S1_S1__param_7];
	ld.param.u64 	%rd9, [_Z15wavePropagationPPfS_S_S_S_fiPiS1_S1_S1__param_9];
	ld.param.u64 	%rd10, [_Z15wavePropagationPPfS_S_S_S_fiPiS1_S1_S1__param_10];
	cvta.to.global.u64 	%rd1, %rd12;
	cvta.to.global.u64 	%rd2, %rd11;
	mov.u32 	%r10, %tid.x;
	mov.u32 	%r11, %ctaid.x;
	mov.u32 	%r12, %ntid.x;
	mad.lo.s32 	%r1, %r11, %r12, %r10;
	add.s32 	%r2, %r1, 1;
	mov.u32 	%r13, %tid.y;
	mov.u32 	%r14, %ctaid.y;
	mov.u32 	%r15, %ntid.y;
	mad.lo.s32 	%r16, %r14, %r15, %r13;
	mov.u32 	%r17, %tid.z;
	mov.u32 	%r18, %ctaid.z;
	mov.u32 	%r19, %ntid.z;
	mad.lo.s32 	%r4, %r18, %r19, %r17;
	setp.gt.s32 	%p3, %r2, 199;
	setp.gt.u32 	%p4, %r16, 198;
	setp.gt.u32 	%p5, %r4, 7;
	or.pred  	%p6, %p4, %p5;
	or.pred  	%p7, %p6, %p3;
	@%p7 bra 	$L__BB3_10;
	cvta.to.global.u64 	%rd13, %rd9;
	add.s32 	%r20, %r16, 1;
	mad.lo.s32 	%r21, %r16, 201, %r2;
	add.s32 	%r5, %r21, 201;
	ld.const.u32 	%r6, [Nx_Ny];
	mul.lo.s32 	%r7, %r6, %r9;
	mul.wide.u32 	%rd14, %r4, 4;
	add.s64 	%rd15, %rd13, %rd14;
	ld.global.u32 	%r22, [%rd15];
	setp.lt.s32 	%p9, %r20, %r22;
	mov.pred 	%p18, 0;
	@%p9 bra 	$L__BB3_5;
	cvta.to.global.u64 	%rd16, %rd10;
	add.s64 	%rd18, %rd16, %rd14;
	ld.global.u32 	%r23, [%rd18];
	setp.ge.s32 	%p11, %r16, %r23;
	@%p11 bra 	$L__BB3_5;
	cvta.to.global.u64 	%rd19, %rd7;
	add.s64 	%rd21, %rd19, %rd14;
	ld.global.u32 	%r24, [%rd21];
	setp.lt.s32 	%p13, %r2, %r24;
	@%p13 bra 	$L__BB3_5;
	ld.param.u64 	%rd89, [_Z15wavePropagationPPfS_S_S_S_fiPiS1_S1_S1__param_8];
	cvta.to.global.u64 	%rd22, %rd89;
	add.s64 	%rd24, %rd22, %rd14;
	ld.global.u32 	%r25, [%rd24];
	setp.le.s32 	%p18, %r2, %r25;
$L__BB3_5:
	sub.s32 	%r8, %r7, %r6;
	setp.gt.s32 	%p14, %r9, 23;
	not.pred 	%p15, %p18;
	cvta.to.global.u64 	%rd25, %rd4;
	mul.wide.u32 	%rd26, %r4, 8;
	add.s64 	%rd3, %rd25, %rd26;
	or.pred  	%p16, %p14, %p15;
	@%p16 bra 	$L__BB3_7;
	cvta.to.global.u64 	%rd38, %rd5;
	mul.wide.s32 	%rd39, %r5, 4;
	add.s64 	%rd40, %rd38, %rd39;
	ld.global.f32 	%f16, [%rd40];
	mul.f32 	%f17, %f16, %f16;
	add.s64 	%rd41, %rd2, %rd39;
	ld.global.f32 	%f18, [%rd41];
	ld.global.u64 	%rd42, [%rd3];
	cvta.to.global.u64 	%rd43, %rd42;
	add.s32 	%r28, %r7, %r5;
	mul.wide.s32 	%rd44, %r28, 4;
	add.s64 	%rd45, %rd43, %rd44;
	ld.global.f32 	%f19, [%rd45+4];
	ld.global.f32 	%f20, [%rd45+-4];
	add.f32 	%f21, %f19, %f20;
	ld.global.f32 	%f22, [%rd45+804];
	add.f32 	%f23, %f21, %f22;
	ld.global.f32 	%f24, [%rd45+-804];
	add.f32 	%f25, %f23, %f24;
	mul.f32 	%f26, %f18, %f25;
	fma.rn.f32 	%f27, %f1, %f17, %f26;
	add.s64 	%rd46, %rd1, %rd39;
	ld.global.f32 	%f28, [%rd46];
	ld.global.f32 	%f29, [%rd45];
	fma.rn.f32 	%f30, %f28, %f29, %f27;
	add.s32 	%r29, %r8, %r5;
	mul.wide.s32 	%rd47, %r29, 4;
	add.s64 	%rd48, %rd43, %rd47;
	ld.global.f32 	%f31, [%rd48];
	mul.wide.s32 	%rd49, %r6, 4;
	add.s64 	%rd50, %rd45, %rd49;
	sub.f32 	%f32, %f30, %f31;
	st.global.f32 	[%rd50], %f32;
	bra.uni 	$L__BB3_8;
$L__BB3_7:
	mul.wide.s32 	%rd27, %r5, 4;
	add.s64 	%rd28, %rd2, %rd27;
	ld.global.f32 	%f2, [%rd28];
	ld.global.u64 	%rd29, [%rd3];
	cvta.to.global.u64 	%rd30, %rd29;
	add.s32 	%r26, %r7, %r5;
	mul.wide.s32 	%rd31, %r26, 4;
	add.s64 	%rd32, %rd30, %rd31;
	ld.global.f32 	%f3, [%rd32+4];
	ld.global.f32 	%f4, [%rd32+-4];
	add.f32 	%f5, %f3, %f4;
	ld.global.f32 	%f6, [%rd32+804];
	add.f32 	%f7, %f5, %f6;
	ld.global.f32 	%f8, [%rd32+-804];
	add.f32 	%f9, %f7, %f8;
	add.s64 	%rd33, %rd1, %rd27;
	ld.global.f32 	%f10, [%rd33];
	ld.global.f32 	%f11, [%rd32];
	mul.f32 	%f12, %f10, %f11;
	fma.rn.f32 	%f13, %f2, %f9, %f12;
	add.s32 	%r27, %r8, %r5;
	mul.wide.s32 	%rd34, %r27, 4;
	add.s64 	%rd35, %rd30, %rd34;
	ld.global.f32 	%f14, [%rd35];
	mul.wide.s32 	%rd36, %r6, 4;
	add.s64 	%rd37, %rd32, %rd36;
	sub.f32 	%f15, %f13, %f14;
	st.global.f32 	[%rd37], %f15;
$L__BB3_8:
	setp.ne.s32 	%p17, %r16, 0;
	@%p17 bra 	$L__BB3_10;
	ld.param.u64 	%rd88, [_Z15wavePropagationPPfS_S_S_S_fiPiS1_S1_S1__param_2];
	cvta.to.global.u64 	%rd51, %rd88;
	mul.lo.s32 	%r30, %r2, 201;
	add.s32 	%r31, %r7, %r30;
	mul.wide.s32 	%rd52, %r30, 4;
	add.s64 	%rd53, %rd51, %rd52;
	ld.global.f32 	%f33, [%rd53];
	add.f32 	%f34, %f33, %f33;
	mov.f32 	%f35, 0f40000000;
	sub.f32 	%f36, %f35, %f34;
	add.s64 	%rd54, %rd2, %rd52;
	ld.global.f32 	%f37, [%rd54];
	sub.f32 	%f38, %f36, %f37;
	ld.global.u64 	%rd55, [%rd3];
	cvta.to.global.u64 	%rd56, %rd55;
	mul.wide.s32 	%rd57, %r31, 4;
	add.s64 	%rd58, %rd56, %rd57;
	ld.global.f32 	%f39, [%rd58];
	add.f32 	%f40, %f33, 0f3F800000;
	mul.f32 	%f41, %f34, %f40;
	ld.global.f32 	%f42, [%rd58+4];
	mul.f32 	%f43, %f41, %f42;
	fma.rn.f32 	%f44, %f38, %f39, %f43;
	ld.global.f32 	%f45, [%rd58+8];
	mul.f32 	%f46, %f37, %f45;
	sub.f32 	%f47, %f44, %f46;
	add.f32 	%f48, %f34, 0fBF800000;
	add.s32 	%r33, %r8, %r30;
	mul.wide.s32 	%rd59, %r33, 4;
	add.s64 	%rd60, %rd56, %rd59;
	ld.global.f32 	%f49, [%rd60];
	fma.rn.f32 	%f50, %f48, %f49, %f47;
	ld.global.f32 	%f51, [%rd60+4];
	mul.f32 	%f52, %f34, %f51;
	sub.f32 	%f53, %f50, %f52;
	mul.wide.s32 	%rd61, %r6, 4;
	add.s64 	%rd62, %rd58, %rd61;
	st.global.f32 	[%rd62], %f53;
	ld.global.f32 	%f54, [%rd53+800];
	add.f32 	%f55, %f54, %f54;
	sub.f32 	%f56, %f35, %f55;
	ld.global.f32 	%f57, [%rd54+800];
	sub.f32 	%f58, %f56, %f57;
	ld.global.u64 	%rd63, [%rd3];
	cvta.to.global.u64 	%rd64, %rd63;
	add.s64 	%rd65, %rd64, %rd57;
	ld.global.f32 	%f59, [%rd65+800];
	add.f32 	%f60, %f54, 0f3F800000;
	mul.f32 	%f61, %f55, %f60;
	ld.global.f32 	%f62, [%rd65+796];
	mul.f32 	%f63, %f61, %f62;
	fma.rn.f32 	%f64, %f58, %f59, %f63;
	ld.global.f32 	%f65, [%rd65+792];
	mul.f32 	%f66, %f57, %f65;
	sub.f32 	%f67, %f64, %f66;
	add.f32 	%f68, %f55, 0fBF800000;
	add.s64 	%rd66, %rd64, %rd59;
	ld.global.f32 	%f69, [%rd66+800];
	fma.rn.f32 	%f70, %f68, %f69, %f67;
	ld.global.f32 	%f71, [%rd66+796];
	mul.f32 	%f72, %f55, %f71;
	sub.f32 	%f73, %f70, %f72;
	add.s64 	%rd67, %rd65, %rd61;
	st.global.f32 	[%rd67+800], %f73;
	mul.lo.s32 	%r34, %r2, -200;
	add.s32 	%r35, %r31, %r34;
	mul.wide.s32 	%rd68, %r1, 4;
	add.s64 	%rd69, %rd51, %rd68;
	ld.global.f32 	%f74, [%rd69+4];
	add.f32 	%f75, %f74, %f74;
	sub.f32 	%f76, %f35, %f75;
	add.s64 	%rd70, %rd2, %rd68;
	ld.global.f32 	%f77, [%rd70+4];
	sub.f32 	%f78, %f76, %f77;
	ld.global.u64 	%rd71, [%rd3];
	cvta.to.global.u64 	%rd72, %rd71;
	mul.wide.s32 	%rd73, %r35, 4;
	add.s64 	%rd74, %rd72, %rd73;
	ld.global.f32 	%f79, [%rd74];
	add.f32 	%f80, %f74, 0f3F800000;
	mul.f32 	%f81, %f75, %f80;
	ld.global.f32 	%f82, [%rd74+804];
	mul.f32 	%f83, %f81, %f82;
	fma.rn.f32 	%f84, %f78, %f79, %f83;
	ld.global.f32 	%f85, [%rd74+1608];
	mul.f32 	%f86, %f77, %f85;
	sub.f32 	%f87, %f84, %f86;
	add.f32 	%f88, %f75, 0fBF800000;
	add.s32 	%r36, %r33, %r34;
	mul.wide.s32 	%rd75, %r36, 4;
	add.s64 	%rd76, %rd72, %rd75;
	ld.global.f32 	%f89, [%rd76];
	fma.rn.f32 	%f90, %f88, %f89, %f87;
	ld.global.f32 	%f91, [%rd76+804];
	mul.f32 	%f92, %f75, %f91;
	sub.f32 	%f93, %f90, %f92;
	add.s64 	%rd77, %rd74, %rd61;
	st.global.f32 	[%rd77], %f93;
	add.s32 	%r37, %r1, %r6;
	add.s32 	%r38, %r37, -200;
	add.s32 	%r39, %r38, %r7;
	mul.wide.s32 	%rd78, %r38, 4;
	add.s64 	%rd79, %rd51, %rd78;
	ld.global.f32 	%f94, [%rd79];
	add.f32 	%f95, %f94, %f94;
	sub.f32 	%f96, %f35, %f95;
	add.s64 	%rd80, %rd2, %rd78;
	ld.global.f32 	%f97, [%rd80];
	sub.f32 	%f98, %f96, %f97;
	ld.global.u64 	%rd81, [%rd3];
	cvta.to.global.u64 	%rd82, %rd81;
	mul.wide.s32 	%rd83, %r39, 4;
	add.s64 	%rd84, %rd82, %rd83;
	ld.global.f32 	%f99, [%rd84];
	add.f32 	%f100, %f94, 0f3F800000;
	mul.f32 	%f101, %f95, %f100;
	ld.global.f32 	%f102, [%rd84+-804];
	mul.f32 	%f103, %f101, %f102;
	fma.rn.f32 	%f104, %f98, %f99, %f103;
	ld.global.f32 	%f105, [%rd84+-1608];
	mul.f32 	%f106, %f97, %f105;
	sub.f32 	%f107, %f104, %f106;
	add.f32 	%f108, %f95, 0fBF800000;
	add.s32 	%r40, %r35, -201;
	mul.wide.s32 	%rd85, %r40, 4;
	add.s64 	%rd86, %rd82, %rd85;
	ld.global.f32 	%f109, [%rd86];
	fma.rn.f32 	%f110, %f108, %f109, %f107;
	ld.global.f32 	%f111, [%rd86+-804];
	mul.f32 	%f112, %f95, %f111;
	sub.f32 	%f113, %f110, %f112;
	add.s64 	%rd87, %rd84, %rd61;
	st.global.f32 	[%rd87], %f113;
$L__BB3_10:
	ret;

}
	// .globl	_Z13waveAtCornersPPf
.visible .entry _Z13waveAtCornersPPf(
	.param .u64 .ptr .align 1 _Z13waveAtCornersPPf_param_0
)
{
	.reg .pred 	%p<4>;
	.reg .b32 	%r<18>;
	.reg .b32 	%f<17>;
	.reg .b64 	%rd<22>;

	ld.param.u64 	%rd1, [_Z13waveAtCornersPPf_param_0];
	mov.u32 	%r3, %tid.x;
	mov.u32 	%r4, %ctaid.x;
	mov.u32 	%r5, %ntid.x;
	mov.u32 	%r6, %tid.y;
	mov.u32 	%r7, %ctaid.y;
	mov.u32 	%r8, %ntid.y;
	mad.lo.s32 	%r9, %r7, %r8, %r6;
	mov.u32 	%r10, %tid.z;
	mov.u32 	%r11, %ctaid.z;
	mov.u32 	%r12, %ntid.z;
	mad.lo.s32 	%r13, %r11, %r12, %r10;
	mov.u32 	%r14, %nctaid.x;
	mad.lo.s32 	%r15, %r9, %r14, %r4;
	mad.lo.s32 	%r2, %r15, %r5, %r3;
	setp.gt.s32 	%p1, %r2, 400;
	setp.gt.u32 	%p2, %r13, 7;
	or.pred  	%p3, %p1, %p2;
	@%p3 bra 	$L__BB4_2;
	cvta.to.global.u64 	%rd2, %rd1;
	ld.const.u32 	%r16, [Nx_Ny];
	mul.lo.s32 	%r17, %r16, %r2;
	mul.wide.u32 	%rd3, %r13, 8;
	add.s64 	%rd4, %rd2, %rd3;
	ld.global.u64 	%rd5, [%rd4];
	cvta.to.global.u64 	%rd6, %rd5;
	cvt.s64.s32 	%rd7, %r17;
	mul.wide.s32 	%rd8, %r17, 4;
	add.s64 	%rd9, %rd6, %rd8;
	ld.global.f32 	%f1, [%rd9+4];
	ld.global.f32 	%f2, [%rd9+804];
	add.f32 	%f3, %f1, %f2;
	mul.f32 	%f4, %f3, 0f3F000000;
	st.global.f32 	[%rd9], %f4;
	ld.global.u64 	%rd10, [%rd4];
	cvta.to.global.u64 	%rd11, %rd10;
	add.s64 	%rd12, %rd11, %rd8;
	ld.global.f32 	%f5, [%rd12+796];
	ld.global.f32 	%f6, [%rd12+1604];
	add.f32 	%f7, %f5, %f6;
	mul.f32 	%f8, %f7, 0f3F000000;
	st.global.f32 	[%rd12+800], %f8;
	ld.global.u64 	%rd13, [%rd4];
	cvta.to.global.u64 	%rd14, %rd13;
	cvt.s64.s32 	%rd15, %r16;
	add.s64 	%rd16, %rd15, %rd7;
	shl.b64 	%rd17, %rd16, 2;
	add.s64 	%rd18, %rd14, %rd17;
	ld.global.f32 	%f9, [%rd18+-1608];
	ld.global.f32 	%f10, [%rd18+-800];
	add.f32 	%f11, %f9, %f10;
	mul.f32 	%f12, %f11, 0f3F000000;
	st.global.f32 	[%rd18+-804], %f12;
	ld.global.u64 	%rd19, [%rd4];
	cvta.to.global.u64 	%rd20, %rd19;
	add.s64 	%rd21, %rd20, %rd17;
	ld.global.f32 	%f13, [%rd21+-8];
	ld.global.f32 	%f14, [%rd21+-808];
	add.f32 	%f15, %f13, %f14;
	mul.f32 	%f16, %f15, 0f3F000000;
	st.global.f32 	[%rd21+-4], %f16;
$L__BB4_2:
	ret;

}
	// .globl	_Z13waveAtSensorsPPfS_S_S_S_i
.visible .entry _Z13waveAtSensorsPPfS_S_S_S_i(
	.param .u64 .ptr .align 1 _Z13waveAtSensorsPPfS_S_S_S_i_param_0,
	.param .u64 .ptr .align 1 _Z13waveAtSensorsPPfS_S_S_S_i_param_1,
	.param .u64 .ptr .align 1 _Z13waveAtSensorsPPfS_S_S_S_i_param_2,
	.param .u64 .ptr .align 1 _Z13waveAtSensorsPPfS_S_S_S_i_param_3,
	.param .u64 .ptr .align 1 _Z13waveAtSensorsPPfS_S_S_S_i_param_4,
	.param .u32 _Z13waveAtSensorsPPfS_S_S_S_i_param_5
)
{
	.reg .pred 	%p<6>;
	.reg .b32 	%r<25>;
	.reg .b32 	%f<5>;
	.reg .b64 	%rd<37>;

	ld.param.u64 	%rd1, [_Z13waveAtSensorsPPfS_S_S_S_i_param_0];
	ld.param.u64 	%rd2, [_Z13waveAtSensorsPPfS_S_S_S_i_param_1];
	ld.param.u64 	%rd3, [_Z13waveAtSensorsPPfS_S_S_S_i_param_2];
	ld.param.u64 	%rd4, [_Z13waveAtSensorsPPfS_S_S_S_i_param_3];
	ld.param.u64 	%rd5, [_Z13waveAtSensorsPPfS_S_S_S_i_param_4];
	ld.param.u32 	%r4, [_Z13waveAtSensorsPPfS_S_S_S_i_param_5];
	mov.u32 	%r5, %tid.x;
	mov.u32 	%r6, %ctaid.x;
	mov.u32 	%r7, %ntid.x;
	mad.lo.s32 	%r8, %r6, %r7, %r5;
	add.s32 	%r1, %r8, 2;
	mov.u32 	%r9, %tid.y;
	mov.u32 	%r10, %ctaid.y;
	mov.u32 	%r11, %ntid.y;
	mad.lo.s32 	%r12, %r10, %r11, %r9;
	mov.u32 	%r13, %tid.z;
	mov.u32 	%r14, %ctaid.z;
	mov.u32 	%r15, %ntid.z;
	mad.lo.s32 	%r3, %r14, %r15, %r13;
	setp.gt.s32 	%p1, %r1, 400;
	setp.gt.u32 	%p2, %r12, 158;
	setp.gt.u32 	%p3, %r3, 7;
	or.pred  	%p4, %p2, %p3;
	or.pred  	%p5, %p4, %p1;
	@%p5 bra 	$L__BB5_2;
	cvta.to.global.u64 	%rd6, %rd1;
	cvta.to.global.u64 	%rd7, %rd2;
	cvta.to.global.u64 	%rd8, %rd3;
	cvta.to.global.u64 	%rd9, %rd4;
	cvta.to.global.u64 	%rd10, %rd5;
	add.s32 	%r16, %r12, 21;
	shl.b32 	%r17, %r4, 3;
	add.s32 	%r18, %r17, %r3;
	ld.const.u32 	%r19, [Nt_Nx];
	mad.lo.s32 	%r20, %r16, 401, %r1;
	mad.lo.s32 	%r21, %r19, %r18, %r20;
	mul.wide.u32 	%rd11, %r3, 8;
	add.s64 	%rd12, %rd6, %rd11;
	ld.global.u64 	%rd13, [%rd12];
	cvta.to.global.u64 	%rd14, %rd13;
	ld.const.u32 	%r22, [Nx_Ny];
	mul.lo.s32 	%r23, %r22, %r1;
	cvt.s64.s32 	%rd15, %r23;
	cvt.u64.u32 	%rd16, %r12;
	add.s64 	%rd17, %rd16, %rd15;
	shl.b64 	%rd18, %rd17, 2;
	add.s64 	%rd19, %rd14, %rd18;
	ld.global.f32 	%f1, [%rd19+144804];
	mul.wide.s32 	%rd20, %r21, 4;
	add.s64 	%rd21, %rd7, %rd20;
	st.global.f32 	[%rd21], %f1;
	ld.global.u64 	%rd22, [%rd12];
	cvta.to.global.u64 	%rd23, %rd22;
	add.s64 	%rd24, %rd23, %rd18;
	ld.global.f32 	%f2, [%rd24+16164];
	add.s64 	%rd25, %rd8, %rd20;
	st.global.f32 	[%rd25], %f2;
	ld.global.u64 	%rd26, [%rd12];
	cvta.to.global.u64 	%rd27, %rd26;
	mul.lo.s32 	%r24, %r16, 201;
	cvt.u64.u32 	%rd28, %r24;
	add.s64 	%rd29, %rd28, %rd15;
	shl.b64 	%rd30, %rd29, 2;
	add.s64 	%rd31, %rd27, %rd30;
	ld.global.f32 	%f3, [%rd31+720];
	add.s64 	%rd32, %rd9, %rd20;
	st.global.f32 	[%rd32], %f3;
	ld.global.u64 	%rd33, [%rd12];
	cvta.to.global.u64 	%rd34, %rd33;
	add.s64 	%rd35, %rd34, %rd30;
	ld.global.f32 	%f4, [%rd35+80];
	add.s64 	%rd36, %rd10, %rd20;
	st.global.f32 	[%rd36], %f4;
$L__BB5_2:
	ret;

}
	// .globl	_Z8setAlphaPf
.visible .entry _Z8setAlphaPf(
	.param .u64 .ptr .align 1 _Z8setAlphaPf_param_0
)
{
	.reg .pred 	%p<4>;
	.reg .b32 	%r<13>;
	.reg .b64 	%rd<8>;

	ld.param.u64 	%rd1, [_Z8setAlphaPf_param_0];
	mov.u32 	%r3, %tid.x;
	mov.u32 	%r4, %ctaid.x;
	mov.u32 	%r5, %ntid.x;
	mad.lo.s32 	%r6, %r4, %r5, %r3;
	add.s32 	%r1, %r6, 21;
	mov.u32 	%r7, %tid.y;
	mov.u32 	%r8, %ctaid.y;
	mov.u32 	%r9, %ntid.y;
	mad.lo.s32 	%r10, %r8, %r9, %r7;
	setp.gt.s32 	%p1, %r1, 179;
	setp.gt.u32 	%p2, %r10, 158;
	or.pred  	%p3, %p1, %p2;
	@%p3 bra 	$L__BB6_2;
	cvta.to.global.u64 	%rd2, %rd1;
	mul.lo.s32 	%r11, %r10, 201;
	cvt.u64.u32 	%rd3, %r11;
	cvt.s64.s32 	%rd4, %r1;
	add.s64 	%rd5, %rd4, %rd3;
	shl.b64 	%rd6, %rd5, 2;
	add.s64 	%rd7, %rd2, %rd6;
	mov.b32 	%r12, 1065353216;
	st.global.u32 	[%rd7+16884], %r12;
$L__BB6_2:
	ret;

}
	// .globl	_Z19differenceAtSensorsPPfS_S_S_S_S0_S0_S0_S0_i
.visible .entry _Z19differenceAtSensorsPPfS_S_S_S_S0_S0_S0_S0_i(
	.param .u64 .ptr .align 1 _Z19differenceAtSensorsPPfS_S_S_S_S0_S0_S0_S0_i_param_0,
	.param .u64 .ptr .align 1 _Z19differenceAtSensorsPPfS_S_S_S_S0_S0_S0_S0_i_param_1,
	.param .u64 .ptr .align 1 _Z19differenceAtSensorsPPfS_S_S_S_S0_S0_S0_S0_i_param_2,
	.param .u64 .ptr .align 1 _Z19differenceAtSensorsPPfS_S_S_S_S0_S0_S0_S0_i_param_3,
	.param .u64 .ptr .align 1 _Z19differenceAtSensorsPPfS_S_S_S_S0_S0_S0_S0_i_param_4,
	.param .u64 .ptr .align 1 _Z19differenceAtSensorsPPfS_S_S_S_S0_S0_S0_S0_i_param_5,
	.param .u64 .ptr .align 1 _Z19differenceAtSensorsPPfS_S_S_S_S0_S0_S0_S0_i_param_6,
	.param .u64 .ptr .align 1 _Z19differenceAtSensorsPPfS_S_S_S_S0_S0_S0_S0_i_param_7,
	.param .u64 .ptr .align 1 _Z19differenceAtSensorsPPfS_S_S_S_S0_S0_S0_S0_i_param_8,
	.param .u32 _Z19differenceAtSensorsPPfS_S_S_S_S0_S0_S0_S0_i_param_9
)
{
	.reg .pred 	%p<6>;
	.reg .b32 	%r<25>;
	.reg .b32 	%f<13>;
	.reg .b64 	%rd<63>;

	ld.param.u64 	%rd2, [_Z19differenceAtSensorsPPfS_S_S_S_S0_S0_S0_S0_i_param_1];
	ld.param.u64 	%rd3, [_Z19differenceAtSensorsPPfS_S_S_S_S0_S0_S0_S0_i_param_2];
	ld.param.u64 	%rd4, [_Z19differenceAtSensorsPPfS_S_S_S_S0_S0_S0_S0_i_param_3];
	ld.param.u64 	%rd5, [_Z19differenceAtSensorsPPfS_S_S_S_S0_S0_S0_S0_i_param_4];
	ld.param.u64 	%rd6, [_Z19differenceAtSensorsPPfS_S_S_S_S0_S0_S0_S0_i_param_5];
	ld.param.u64 	%rd7, [_Z19differenceAtSensorsPPfS_S_S_S_S0_S0_S0_S0_i_param_6];
	ld.param.u64 	%rd8, [_Z19differenceAtSensorsPPfS_S_S_S_S0_S0_S0_S0_i_param_7];
	ld.param.u64 	%rd9, [_Z19differenceAtSensorsPPfS_S_S_S_S0_S0_S0_S0_i_param_8];
	ld.param.u32 	%r4, [_Z19differenceAtSensorsPPfS_S_S_S_S0_S0_S0_S0_i_param_9];
	mov.u32 	%r5, %tid.x;
	mov.u32 	%r6, %ctaid.x;
	mov.u32 	%r7, %ntid.x;
	mad.lo.s32 	%r8, %r6, %r7, %r5;
	add.s32 	%r1, %r8, 2;
	mov.u32 	%r9, %tid.y;
	mov.u32 	%r10, %ctaid.y;
	mov.u32 	%r11, %ntid.y;
	mad.lo.s32 	%r12, %r10, %r11, %r9;
	mov.u32 	%r13, %tid.z;
	mov.u32 	%r14, %ctaid.z;
	mov.u32 	%r15, %ntid.z;
	mad.lo.s32 	%r3, %r14, %r15, %r13;
	setp.gt.s32 	%p1, %r1, 400;
	setp.gt.u32 	%p2, %r12, 158;
	setp.gt.u32 	%p3, %r3, 7;
	or.pred  	%p4, %p2, %p3;
	or.pred  	%p5, %p4, %p1;
	@%p5 bra 	$L__BB7_2;
	ld.param.u64 	%rd62, [_Z19differenceAtSensorsPPfS_S_S_S_S0_S0_S0_S0_i_param_0];
	cvta.to.global.u64 	%rd10, %rd2;
	cvta.to.global.u64 	%rd11, %rd62;
	cvta.to.global.u64 	%rd12, %rd6;
	cvta.to.global.u64 	%rd13, %rd3;
	cvta.to.global.u64 	%rd14, %rd7;
	cvta.to.global.u64 	%rd15, %rd4;
	cvta.to.global.u64 	%rd16, %rd8;
	cvta.to.global.u64 	%rd17, %rd5;
	cvta.to.global.u64 	%rd18, %rd9;
	add.s32 	%r16, %r12, 21;
	shl.b32 	%r17, %r4, 3;
	add.s32 	%r18, %r17, %r3;
	ld.const.u32 	%r19, [Nt_Nx];
	ld.const.u32 	%r20, [Nx_Ny];
	mul.lo.s32 	%r21, %r20, %r1;
	mad.lo.s32 	%r22, %r16, 401, %r1;
	mad.lo.s32 	%r23, %r19, %r18, %r22;
	mul.wide.s32 	%rd19, %r23, 4;
	add.s64 	%rd20, %rd10, %rd19;
	ld.global.f32 	%f1, [%rd20];
	mul.wide.u32 	%rd21, %r3, 8;
	add.s64 	%rd22, %rd11, %rd21;
	ld.global.u64 	%rd23, [%rd22];
	cvta.to.global.u64 	%rd24, %rd23;
	cvt.s64.s32 	%rd25, %r21;
	cvt.u64.u32 	%rd26, %r12;
	add.s64 	%rd27, %rd26, %rd25;
	shl.b64 	%rd28, %rd27, 2;
	add.s64 	%rd29, %rd24, %rd28;
	ld.global.f32 	%f2, [%rd29+144804];
	sub.f32 	%f3, %f1, %f2;
	add.s64 	%rd30, %rd12, %rd21;
	ld.global.u64 	%rd31, [%rd30];
	cvta.to.global.u64 	%rd32, %rd31;
	mul.wide.s32 	%rd33, %r22, 4;
	add.s64 	%rd34, %rd32, %rd33;
	st.global.f32 	[%rd34], %f3;
	add.s64 	%rd35, %rd13, %rd19;
	ld.global.f32 	%f4, [%rd35];
	ld.global.u64 	%rd36, [%rd22];
	cvta.to.global.u64 	%rd37, %rd36;
	add.s64 	%rd38, %rd37, %rd28;
	ld.global.f32 	%f5, [%rd38+16164];
	sub.f32 	%f6, %f4, %f5;
	add.s64 	%rd39, %rd14, %rd21;
	ld.global.u64 	%rd40, [%rd39];
	cvta.to.global.u64 	%rd41, %rd40;
	add.s64 	%rd42, %rd41, %rd33;
	st.global.f32 	[%rd42], %f6;
	mul.lo.s32 	%r24, %r16, 201;
	add.s64 	%rd43, %rd15, %rd19;
	ld.global.f32 	%f7, [%rd43];
	ld.global.u64 	%rd44, [%rd22];
	cvta.to.global.u64 	%rd45, %rd44;
	cvt.u64.u32 	%rd46, %r24;
	add.s64 	%rd47, %rd46, %rd25;
	shl.b64 	%rd48, %rd47, 2;
	add.s64 	%rd49, %rd45, %rd48;
	ld.global.f32 	%f8, [%rd49+720];
	sub.f32 	%f9, %f7, %f8;
	add.s64 	%rd50, %rd16, %rd21;
	ld.global.u64 	%rd51, [%rd50];
	cvta.to.global.u64 	%rd52, %rd51;
	add.s64 	%rd53, %rd52, %rd33;
	st.global.f32 	[%rd53], %f9;
	add.s64 	%rd54, %rd17, %rd19;
	ld.global.f32 	%f10, [%rd54];
	ld.global.u64 	%rd55, [%rd22];
	cvta.to.global.u64 	%rd56, %rd55;
	add.s64 	%rd57, %rd56, %rd48;
	ld.global.f32 	%f11, [%rd57+80];
	sub.f32 	%f12, %f10, %f11;
	add.s64 	%rd58, %rd18, %rd21;
	ld.global.u64 	%rd59, [%rd58];
	cvta.to.global.u64 	%rd60, %rd59;
	add.s64 	%rd61, %rd60, %rd33;
	st.global.f32 	[%rd61], %f12;
$L__BB7_2:
	ret;

}
	// .globl	_Z4setZPPf
.visible .entry _Z4setZPPf(
	.param .u64 .ptr .align 1 _Z4setZPPf_param_0
)
{
	.reg .pred 	%p<6>;
	.reg .b32 	%r<20>;
	.reg .b64 	%rd<13>;

	ld.param.u64 	%rd1, [_Z4setZPPf_param_0];
	mov.u32 	%r4, %tid.x;
	mov.u32 	%r5, %ctaid.x;
	mov.u32 	%r6, %ntid.x;
	mad.lo.s32 	%r1, %r5, %r6, %r4;
	mov.u32 	%r7, %tid.y;
	mov.u32 	%r8, %ctaid.y;
	mov.u32 	%r9, %ntid.y;
	mad.lo.s32 	%r10, %r8, %r9, %r7;
	mov.u32 	%r11, %tid.z;
	mov.u32 	%r12, %ctaid.z;
	mov.u32 	%r13, %ntid.z;
	mad.lo.s32 	%r3, %r12, %r13, %r11;
	setp.gt.s32 	%p1, %r1, 200;
	setp.gt.u32 	%p2, %r10, 200;
	setp.gt.u32 	%p3, %r3, 7;
	or.pred  	%p4, %p2, %p3;
	or.pred  	%p5, %p4, %p1;
	@%p5 bra 	$L__BB8_2;
	cvta.to.global.u64 	%rd2, %rd1;
	mad.lo.s32 	%r14, %r10, 201, %r1;
	ld.const.u32 	%r15, [Nx_Ny_Nt];
	add.s32 	%r16, %r14, %r15;
	mul.wide.u32 	%rd3, %r3, 8;
	add.s64 	%rd4, %rd2, %rd3;
	ld.global.u64 	%rd5, [%rd4];
	cvta.to.global.u64 	%rd6, %rd5;
	ld.const.u32 	%r17, [Nx_Ny];
	sub.s32 	%r18, %r16, %r17;
	mul.wide.s32 	%rd7, %r18, 4;
	add.s64 	%rd8, %rd6, %rd7;
	mov.b32 	%r19, 0;
	st.global.u32 	[%rd8], %r19;
	ld.global.u64 	%rd9, [%rd4];
	cvta.to.global.u64 	%rd10, %rd9;
	mul.wide.s32 	%rd11, %r16, 4;
	add.s64 	%rd12, %rd10, %rd11;
	st.global.u32 	[%rd12], %r19;
$L__BB8_2:
	ret;

}
	// .globl	_Z19waveBackpropagationPPfS_fi
.visible .entry _Z19waveBackpropagationPPfS_fi(
	.param .u64 .ptr .align 1 _Z19waveBackpropagationPPfS_fi_param_0,
	.param .u64 .ptr .align 1 _Z19waveBackpropagationPPfS_fi_param_1,
	.param .f32 _Z19waveBackpropagationPPfS_fi_param_2,
	.param .u32 _Z19waveBackpropagationPPfS_fi_param_3
)
{
	.reg .pred 	%p<6>;
	.reg .b32 	%r<22>;
	.reg .b32 	%f<29>;
	.reg .b64 	%rd<20>;

	ld.param.u64 	%rd1, [_Z19waveBackpropagationPPfS_fi_param_0];
	ld.param.u64 	%rd2, [_Z19waveBackpropagationPPfS_fi_param_1];
	ld.param.f32 	%f1, [_Z19waveBackpropagationPPfS_fi_param_2];
	ld.param.u32 	%r4, [_Z19waveBackpropagationPPfS_fi_param_3];
	mov.u32 	%r5, %tid.x;
	mov.u32 	%r6, %ctaid.x;
	mov.u32 	%r7, %ntid.x;
	mad.lo.s32 	%r8, %r6, %r7, %r5;
	add.s32 	%r1, %r8, 1;
	mov.u32 	%r9, %tid.y;
	mov.u32 	%r10, %ctaid.y;
	mov.u32 	%r11, %ntid.y;
	mad.lo.s32 	%r12, %r10, %r11, %r9;
	mov.u32 	%r13, %tid.z;
	mov.u32 	%r14, %ctaid.z;
	mov.u32 	%r15, %ntid.z;
	mad.lo.s32 	%r3, %r14, %r15, %r13;
	setp.gt.s32 	%p1, %r1, 199;
	setp.gt.u32 	%p2, %r12, 198;
	setp.gt.u32 	%p3, %r3, 7;
	or.pred  	%p4, %p2, %p3;
	or.pred  	%p5, %p4, %p1;
	@%p5 bra 	$L__BB9_2;
	cvta.to.global.u64 	%rd3, %rd2;
	cvta.to.global.u64 	%rd4, %rd1;
	ld.const.u32 	%r16, [Nx_Ny];
	mad.lo.s32 	%r17, %r12, 201, %r1;
	add.s32 	%r18, %r17, %r16;
	mul.lo.s32 	%r19, %r16, %r4;
	add.s32 	%r20, %r18, %r19;
	add.s32 	%r21, %r20, 201;
	cvt.s64.s32 	%rd5, %r17;
	mul.wide.s32 	%rd6, %r17, 4;
	add.s64 	%rd7, %rd3, %rd6;
	ld.global.f32 	%f2, [%rd7];
	add.f32 	%f3, %f2, 0f3F800000;
	mul.wide.u32 	%rd8, %r3, 8;
	add.s64 	%rd9, %rd4, %rd8;
	ld.global.u64 	%rd10, [%rd9];
	cvta.to.global.u64 	%rd11, %rd10;
	mul.wide.s32 	%rd12, %r21, 4;
	add.s64 	%rd13, %rd11, %rd12;
	ld.global.f32 	%f4, [%rd13+-804];
	ld.global.f32 	%f5, [%rd7+1608];
	add.f32 	%f6, %f5, 0f3F800000;
	ld.global.f32 	%f7, [%rd13+804];
	mul.f32 	%f8, %f6, %f7;
	fma.rn.f32 	%f9, %f3, %f4, %f8;
	ld.global.f32 	%f10, [%rd7+800];
	add.f32 	%f11, %f10, 0f3F800000;
	ld.global.f32 	%f12, [%rd13+-4];
	fma.rn.f32 	%f13, %f11, %f12, %f9;
	ld.global.f32 	%f14, [%rd7+808];
	add.f32 	%f15, %f14, 0f3F800000;
	ld.global.f32 	%f16, [%rd13+4];
	fma.rn.f32 	%f17, %f15, %f16, %f13;
	ld.global.f32 	%f18, [%rd7+804];
	add.f32 	%f19, %f18, 0f3F800000;
	mul.f32 	%f20, %f19, 0fC0800000;
	ld.global.f32 	%f21, [%rd13];
	fma.rn.f32 	%f22, %f20, %f21, %f17;
	mul.f32 	%f23, %f1, %f22;
	ld.const.f32 	%f24, [h2];
	div.rn.f32 	%f25, %f23, %f24;
	fma.rn.f32 	%f26, %f21, 0f40000000, %f25;
	mul.wide.s32 	%rd14, %r16, 4;
	add.s64 	%rd15, %rd13, %rd14;
	ld.global.f32 	%f27, [%rd15];
	sub.f32 	%f28, %f26, %f27;
	cvt.s64.s32 	%rd16, %r19;
	add.s64 	%rd17, %rd16, %rd5;
	shl.b64 	%rd18, %rd17, 2;
	add.s64 	%rd19, %rd11, %rd18;
	st.global.f32 	[%rd19+804], %f28;
$L__BB9_2:
	ret;

}
	// .globl	_Z34waveBackpropagationBoundaryCornersPPfS0_S0_S0_S0_i
.visible .entry _Z34waveBackpropagationBoundaryCornersPPfS0_S0_S0_S0_i(
	.param .u64 .ptr .align 1 _Z34waveBackpropagationBoundaryCornersPPfS0_S0_S0_S0_i_param_0,
	.param .u64 .ptr .align 1 _Z34waveBackpropagationBoundaryCornersPPfS0_S0_S0_S0_i_param_1,
	.param .u64 .ptr .align 1 _Z34waveBackpropagationBoundaryCornersPPfS0_S0_S0_S0_i_param_2,
	.param .u64 .ptr .align 1 _Z34waveBackpropagationBoundaryCornersPPfS0_S0_S0_S0_i_param_3,
	.param .u64 .ptr .align 1 _Z34waveBackpropagationBoundaryCornersPPfS0_S0_S0_S0_i_param_4,
	.param .u32 _Z34waveBackpropagationBoundaryCornersPPfS0_S0_S0_S0_i_param_5
)
{
	.reg .pred 	%p<5>;
	.reg .b32 	%r<26>;
	.reg .b32 	%f<33>;
	.reg .b64 	%rd<80>;

	ld.param.u64 	%rd3, [_Z34waveBackpropagationBoundaryCornersPPfS0_S0_S0_S0_i_param_0];
	ld.param.u64 	%rd4, [_Z34waveBackpropagationBoundaryCornersPPfS0_S0_S0_S0_i_param_1];
	ld.param.u64 	%rd5, [_Z34waveBackpropagationBoundaryCornersPPfS0_S0_S0_S0_i_param_2];
	ld.param.u64 	%rd6, [_Z34waveBackpropagationBoundaryCornersPPfS0_S0_S0_S0_i_param_3];
	ld.param.u64 	%rd7, [_Z34waveBackpropagationBoundaryCornersPPfS0_S0_S0_S0_i_param_4];
	ld.param.u32 	%r6, [_Z34waveBackpropagationBoundaryCornersPPfS0_S0_S0_S0_i_param_5];
	mov.u32 	%r7, %tid.x;
	mov.u32 	%r8, %ctaid.x;
	mov.u32 	%r9, %ntid.x;
	mov.u32 	%r10, %tid.y;
	mov.u32 	%r11, %nctaid.x;
	mad.lo.s32 	%r12, %r11, %r10, %r8;
	mad.lo.s32 	%r1, %r12, %r9, %r7;
	mov.u32 	%r13, %tid.z;
	mov.u32 	%r14, %ctaid.z;
	mov.u32 	%r15, %ntid.z;
	mad.lo.s32 	%r16, %r14, %r15, %r13;
	setp.gt.s32 	%p1, %r1, 199;
	setp.gt.u32 	%p2, %r16, 7;
	or.pred  	%p3, %p1, %p2;
	@%p3 bra 	$L__BB10_4;
	cvta.to.global.u64 	%rd8, %rd3;
	ld.const.u32 	%r3, [Nx_Ny];
	mul.lo.s32 	%r17, %r3, %r6;
	mad.lo.s32 	%r4, %r1, 201, %r17;
	mul.wide.u32 	%rd9, %r16, 8;
	add.s64 	%rd1, %rd8, %rd9;
	ld.global.u64 	%rd10, [%rd1];
	cvta.to.global.u64 	%rd11, %rd10;
	cvt.s64.s32 	%rd2, %r17;
	cvt.s64.s32 	%rd12, %r1;
	add.s64 	%rd13, %rd12, %rd2;
	shl.b64 	%rd14, %rd13, 2;
	add.s64 	%rd15, %rd11, %rd14;
	ld.global.f32 	%f1, [%rd15+804];
	mad.lo.s32 	%r5, %r1, -200, %r4;
	mul.wide.s32 	%rd16, %r5, 4;
	add.s64 	%rd17, %rd11, %rd16;
	st.global.f32 	[%rd17], %f1;
	ld.global.u64 	%rd18, [%rd1];
	cvta.to.global.u64 	%rd19, %rd18;
	add.s32 	%r18, %r5, %r3;
	add.s32 	%r19, %r18, -402;
	mul.wide.s32 	%rd20, %r19, 4;
	add.s64 	%rd21, %rd19, %rd20;
	ld.global.f32 	%f2, [%rd21];
	st.global.f32 	[%rd21+804], %f2;
	ld.global.u64 	%rd22, [%rd1];
	cvta.to.global.u64 	%rd23, %rd22;
	mul.wide.s32 	%rd24, %r4, 4;
	add.s64 	%rd25, %rd23, %rd24;
	ld.global.f32 	%f3, [%rd25+4];
	st.global.f32 	[%rd25], %f3;
	ld.global.u64 	%rd26, [%rd1];
	cvta.to.global.u64 	%rd27, %rd26;
	add.s64 	%rd28, %rd27, %rd24;
	ld.global.f32 	%f4, [%rd28+796];
	st.global.f32 	[%rd28+800], %f4;
	add.s32 	%r20, %r1, -21;
	setp.gt.u32 	%p4, %r20, 158;
	@%p4 bra 	$L__BB10_3;
	ld.global.u64 	%rd29, [%rd1];
	cvta.to.global.u64 	%rd30, %rd29;
	add.s64 	%rd32, %rd30, %rd16;
	ld.global.f32 	%f5, [%rd32+143916];
	cvta.to.global.u64 	%rd33, %rd4;
	add.s64 	%rd35, %rd33, %rd9;
	ld.global.u64 	%rd36, [%rd35];
	cvta.to.global.u64 	%rd37, %rd36;
	mad.lo.s32 	%r21, %r1, 401, %r6;
	mul.wide.s32 	%rd38, %r21, 4;
	add.s64 	%rd39, %rd37, %rd38;
	ld.global.f32 	%f6, [%rd39];
	add.f32 	%f7, %f5, %f6;
	st.global.f32 	[%rd32+144720], %f7;
	ld.global.u64 	%rd40, [%rd1];
	cvta.to.global.u64 	%rd41, %rd40;
	add.s64 	%rd42, %rd41, %rd16;
	ld.global.f32 	%f8, [%rd42+16884];
	cvta.to.global.u64 	%rd43, %rd5;
	add.s64 	%rd44, %rd43, %rd9;
	ld.global.u64 	%rd45, [%rd44];
	cvta.to.global.u64 	%rd46, %rd45;
	add.s64 	%rd47, %rd46, %rd38;
	ld.global.f32 	%f9, [%rd47];
	add.f32 	%f10, %f8, %f9;
	st.global.f32 	[%rd42+16080], %f10;
	ld.global.u64 	%rd48, [%rd1];
	cvta.to.global.u64 	%rd49, %rd48;
	add.s64 	%rd51, %rd49, %rd24;
	ld.global.f32 	%f11, [%rd51+716];
	cvta.to.global.u64 	%rd52, %rd6;
	add.s64 	%rd53, %rd52, %rd9;
	ld.global.u64 	%rd54, [%rd53];
	cvta.to.global.u64 	%rd55, %rd54;
	add.s64 	%rd56, %rd55, %rd38;
	ld.global.f32 	%f12, [%rd56];
	add.f32 	%f13, %f11, %f12;
	st.global.f32 	[%rd51+720], %f13;
	ld.global.u64 	%rd57, [%rd1];
	cvta.to.global.u64 	%rd58, %rd57;
	add.s64 	%rd59, %rd58, %rd24;
	ld.global.f32 	%f14, [%rd59+84];
	cvta.to.global.u64 	%rd60, %rd7;
	add.s64 	%rd61, %rd60, %rd9;
	ld.global.u64 	%rd62, [%rd61];
	cvta.to.global.u64 	%rd63, %rd62;
	add.s64 	%rd64, %rd63, %rd38;
	ld.global.f32 	%f15, [%rd64];
	add.f32 	%f16, %f14, %f15;
	st.global.f32 	[%rd59+80], %f16;
$L__BB10_3:
	cvt.u32.u64 	%r22, %rd2;
	ld.global.u64 	%rd65, [%rd1];
	cvta.to.global.u64 	%rd66, %rd65;
	shl.b64 	%rd67, %rd2, 2;
	add.s64 	%rd68, %rd66, %rd67;
	ld.global.f32 	%f17, [%rd68+4];
	ld.global.f32 	%f18, [%rd68+804];
	add.f32 	%f19, %f17, %f18;
	mul.f32 	%f20, %f19, 0f3F000000;
	st.global.f32 	[%rd68], %f20;
	ld.global.u64 	%rd69, [%rd1];
	cvta.to.global.u64 	%rd70, %rd69;
	add.s64 	%rd71, %rd70, %rd67;
	ld.global.f32 	%f21, [%rd71+796];
	ld.global.f32 	%f22, [%rd71+1604];
	add.f32 	%f23, %f21, %f22;
	mul.f32 	%f24, %f23, 0f3F000000;
	st.global.f32 	[%rd71+800], %f24;
	ld.global.u64 	%rd72, [%rd1];
	cvta.to.global.u64 	%rd73, %rd72;
	add.s32 	%r23, %r22, %r3;
	add.s32 	%r24, %r23, -200;
	mul.wide.s32 	%rd74, %r24, 4;
	add.s64 	%rd75, %rd73, %rd74;
	ld.global.f32 	%f25, [%rd75];
	ld.global.f32 	%f26, [%rd75+-808];
	add.f32 	%f27, %f25, %f26;
	mul.f32 	%f28, %f27, 0f3F000000;
	st.global.f32 	[%rd75+-4], %f28;
	ld.global.u64 	%rd76, [%rd1];
	cvta.to.global.u64 	%rd77, %rd76;
	add.s32 	%r25, %r23, -2;
	mul.wide.s32 	%rd78, %r25, 4;
	add.s64 	%rd79, %rd77, %rd78;
	ld.global.f32 	%f29, [%rd79];
	ld.global.f32 	%f30, [%rd79+-800];
	add.f32 	%f31, %f29, %f30;
	mul.f32 	%f32, %f31, 0f3F000000;
	st.global.f32 	[%rd79+4], %f32;
$L__BB10_4:
	ret;

}
	// .globl	_Z8deltau_kPPfS0_i
.visible .entry _Z8deltau_kPPfS0_i(
	.param .u64 .ptr .align 1 _Z8deltau_kPPfS0_i_param_0,
	.param .u64 .ptr .align 1 _Z8deltau_kPPfS0_i_param_1,
	.param .u32 _Z8deltau_kPPfS0_i_param_2
)
{
	.reg .pred 	%p<7>;
	.reg .b32 	%r<27>;
	.reg .b32 	%f<68>;
	.reg .b64 	%rd<62>;

	ld.param.u64 	%rd4, [_Z8deltau_kPPfS0_i_param_0];
	ld.param.u64 	%rd5, [_Z8deltau_kPPfS0_i_param_1];
	ld.param.u32 	%r5, [_Z8deltau_kPPfS0_i_param_2];
	mov.u32 	%r6, %tid.x;
	mov.u32 	%r7, %ctaid.x;
	mov.u32 	%r8, %ntid.x;
	mad.lo.s32 	%r9, %r7, %r8, %r6;
	add.s32 	%r1, %r9, 1;
	mov.u32 	%r10, %tid.y;
	mov.u32 	%r11, %ctaid.y;
	mov.u32 	%r12, %ntid.y;
	mad.lo.s32 	%r13, %r11, %r12, %r10;
	mov.u32 	%r14, %tid.z;
	mov.u32 	%r15, %ctaid.z;
	mov.u32 	%r16, %ntid.z;
	mad.lo.s32 	%r3, %r15, %r16, %r14;
	setp.gt.s32 	%p1, %r1, 199;
	setp.gt.u32 	%p2, %r13, 198;
	setp.gt.u32 	%p3, %r3, 399;
	or.pred  	%p4, %p2, %p3;
	or.pred  	%p5, %p4, %p1;
	@%p5 bra 	$L__BB11_3;
	cvta.to.global.u64 	%rd6, %rd5;
	cvta.to.global.u64 	%rd7, %rd4;
	mul.lo.s32 	%r17, %r13, 201;
	ld.const.u32 	%r4, [Nx_Ny];
	mad.lo.s32 	%r18, %r4, %r3, %r4;
	mul.wide.s32 	%rd8, %r5, 8;
	add.s64 	%rd1, %rd6, %rd8;
	ld.global.u64 	%rd9, [%rd1];
	cvta.to.global.u64 	%rd10, %rd9;
	cvt.s64.s32 	%rd2, %r18;
	cvt.s64.s32 	%rd11, %r1;
	cvt.u64.u32 	%rd12, %r17;
	add.s64 	%rd13, %rd12, %rd11;
	add.s64 	%rd14, %rd13, %rd2;
	shl.b64 	%rd15, %rd14, 2;
	add.s64 	%rd16, %rd15, %rd10;
	ld.global.f32 	%f2, [%rd16];
	ld.global.f32 	%f3, [%rd16+1608];
	add.f32 	%f4, %f2, %f3;
	ld.global.f32 	%f5, [%rd16+800];
	add.f32 	%f6, %f4, %f5;
	ld.global.f32 	%f7, [%rd16+808];
	add.f32 	%f8, %f6, %f7;
	ld.global.f32 	%f9, [%rd16+804];
	fma.rn.f32 	%f10, %f9, 0fC0800000, %f8;
	ld.const.f32 	%f1, [h2];
	div.rn.f32 	%f11, %f10, %f1;
	add.s64 	%rd3, %rd7, %rd8;
	ld.global.u64 	%rd17, [%rd3];
	cvta.to.global.u64 	%rd18, %rd17;
	add.s64 	%rd19, %rd18, %rd15;
	st.global.f32 	[%rd19+804], %f11;
	setp.ne.s32 	%p6, %r13, 0;
	@%p6 bra 	$L__BB11_3;
	cvt.u32.u64 	%r19, %rd2;
	add.s32 	%r20, %r19, %r1;
	add.s32 	%r21, %r20, %r4;
	add.s32 	%r22, %r21, -201;
	ld.global.u64 	%rd20, [%rd1];
	cvta.to.global.u64 	%rd21, %rd20;
	mul.wide.s32 	%rd22, %r20, 4;
	add.s64 	%rd23, %rd21, %rd22;
	ld.global.f32 	%f12, [%rd23];
	ld.global.f32 	%f13, [%rd23+804];
	add.f32 	%f14, %f12, %f13;
	ld.global.f32 	%f15, [%rd23+-4];
	add.f32 	%f16, %f14, %f15;
	ld.global.f32 	%f17, [%rd23+4];
	add.f32 	%f18, %f16, %f17;
	mul.f32 	%f19, %f12, 0f40800000;
	sub.f32 	%f20, %f18, %f19;
	div.rn.f32 	%f21, %f20, %f1;
	ld.global.u64 	%rd24, [%rd3];
	cvta.to.global.u64 	%rd25, %rd24;
	add.s64 	%rd26, %rd25, %rd22;
	st.global.f32 	[%rd26], %f21;
	ld.global.u64 	%rd27, [%rd1];
	cvta.to.global.u64 	%rd28, %rd27;
	mul.wide.s32 	%rd29, %r22, 4;
	add.s64 	%rd30, %rd28, %rd29;
	ld.global.f32 	%f22, [%rd30];
	ld.global.f32 	%f23, [%rd30+-804];
	add.f32 	%f24, %f22, %f23;
	ld.global.f32 	%f25, [%rd30+-4];
	add.f32 	%f26, %f24, %f25;
	ld.global.f32 	%f27, [%rd30+4];
	add.f32 	%f28, %f26, %f27;
	mul.f32 	%f29, %f22, 0f40800000;
	sub.f32 	%f30, %f28, %f29;
	div.rn.f32 	%f31, %f30, %f1;
	ld.global.u64 	%rd31, [%rd3];
	cvta.to.global.u64 	%rd32, %rd31;
	add.s64 	%rd33, %rd32, %rd29;
	st.global.f32 	[%rd33], %f31;
	mad.lo.s32 	%r23, %r1, 200, %r20;
	ld.global.u64 	%rd34, [%rd1];
	cvta.to.global.u64 	%rd35, %rd34;
	mul.wide.s32 	%rd36, %r23, 4;
	add.s64 	%rd37, %rd35, %rd36;
	ld.global.f32 	%f32, [%rd37];
	ld.global.f32 	%f33, [%rd37+4];
	add.f32 	%f34, %f32, %f33;
	ld.global.f32 	%f35, [%rd37+-804];
	add.f32 	%f36, %f34, %f35;
	ld.global.f32 	%f37, [%rd37+804];
	add.f32 	%f38, %f36, %f37;
	mul.f32 	%f39, %f32, 0f40800000;
	sub.f32 	%f40, %f38, %f39;
	div.rn.f32 	%f41, %f40, %f1;
	ld.global.u64 	%rd38, [%rd3];
	cvta.to.global.u64 	%rd39, %rd38;
	add.s64 	%rd40, %rd39, %rd36;
	st.global.f32 	[%rd40], %f41;
	ld.global.u64 	%rd41, [%rd1];
	cvta.to.global.u64 	%rd42, %rd41;
	add.s64 	%rd43, %rd42, %rd36;
	ld.global.f32 	%f42, [%rd43+800];
	ld.global.f32 	%f43, [%rd43+796];
	add.f32 	%f44, %f42, %f43;
	ld.global.f32 	%f45, [%rd43+-4];
	add.f32 	%f46, %f44, %f45;
	ld.global.f32 	%f47, [%rd43+1604];
	add.f32 	%f48, %f46, %f47;
	mul.f32 	%f49, %f42, 0f40800000;
	sub.f32 	%f50, %f48, %f49;
	div.rn.f32 	%f51, %f50, %f1;
	ld.global.u64 	%rd44, [%rd3];
	cvta.to.global.u64 	%rd45, %rd44;
	add.s64 	%rd46, %rd45, %rd36;
	st.global.f32 	[%rd46+800], %f51;
	ld.global.u64 	%rd47, [%rd3];
	cvta.to.global.u64 	%rd48, %rd47;
	shl.b64 	%rd49, %rd2, 2;
	add.s64 	%rd50, %rd48, %rd49;
	ld.global.f32 	%f52, [%rd50+4];
	ld.global.f32 	%f53, [%rd50+804];
	add.f32 	%f54, %f52, %f53;
	mul.f32 	%f55, %f54, 0f3F000000;
	st.global.f32 	[%rd50], %f55;
	ld.global.u64 	%rd51, [%rd3];
	cvta.to.global.u64 	%rd52, %rd51;
	add.s64 	%rd53, %rd52, %rd49;
	ld.global.f32 	%f56, [%rd53+796];
	ld.global.f32 	%f57, [%rd53+1604];
	add.f32 	%f58, %f56, %f57;
	mul.f32 	%f59, %f58, 0f3F000000;
	st.global.f32 	[%rd53+800], %f59;
	ld.global.u64 	%rd54, [%rd3];
	cvta.to.global.u64 	%rd55, %rd54;
	add.s32 	%r24, %r19, %r4;
	add.s32 	%r25, %r24, -200;
	mul.wide.s32 	%rd56, %r25, 4;
	add.s64 	%rd57, %rd55, %rd56;
	ld.global.f32 	%f60, [%rd57];
	ld.global.f32 	%f61, [%rd57+-808];
	add.f32 	%f62, %f60, %f61;
	mul.f32 	%f63, %f62, 0f3F000000;
	st.global.f32 	[%rd57+-4], %f63;
	ld.global.u64 	%rd58, [%rd3];
	cvta.to.global.u64 	%rd59, %rd58;
	add.s32 	%r26, %r24, -2;
	mul.wide.s32 	%rd60, %r26, 4;
	add.s64 	%rd61, %rd59, %rd60;
	ld.global.f32 	%f64, [%rd61];
	ld.global.f32 	%f65, [%rd61+-800];
	add.f32 	%f66, %f64, %f65;
	mul.f32 	%f67, %f66, 0f3F000000;
	st.global.f32 	[%rd61+4], %f67;
$L__BB11_3:
	ret;

}
	// .globl	_Z4df_kPfPS_S0_S_i
.visible .entry _Z4df_kPfPS_S0_S_i(
	.param .u64 .ptr .align 1 _Z4df_kPfPS_S0_S_i_param_0,
	.param .u64 .ptr .align 1 _Z4df_kPfPS_S0_S_i_param_1,
	.param .u64 .ptr .align 1 _Z4df_kPfPS_S0_S_i_param_2,
	.param .u64 .ptr .align 1 _Z4df_kPfPS_S0_S_i_param_3,
	.param .u32 _Z4df_kPfPS_S0_S_i_param_4
)
{
	.reg .pred 	%p<6>;
	.reg .b32 	%r<19>;
	.reg .b32 	%f<8>;
	.reg .b64 	%rd<20>;

	ld.param.u64 	%rd1, [_Z4df_kPfPS_S0_S_i_param_0];
	ld.param.u64 	%rd2, [_Z4df_kPfPS_S0_S_i_param_1];
	ld.param.u64 	%rd3, [_Z4df_kPfPS_S0_S_i_param_2];
	ld.param.u64 	%rd4, [_Z4df_kPfPS_S0_S_i_param_3];
	ld.param.u32 	%r4, [_Z4df_kPfPS_S0_S_i_param_4];
	mov.u32 	%r5, %tid.x;
	mov.u32 	%r6, %ctaid.x;
	mov.u32 	%r7, %ntid.x;
	mad.lo.s32 	%r1, %r6, %r7, %r5;
	mov.u32 	%r8, %tid.y;
	mov.u32 	%r9, %ctaid.y;
	mov.u32 	%r10, %ntid.y;
	mad.lo.s32 	%r11, %r9, %r10, %r8;
	mov.u32 	%r12, %tid.z;
	mov.u32 	%r13, %ctaid.z;
	mov.u32 	%r14, %ntid.z;
	mad.lo.s32 	%r3, %r13, %r14, %r12;
	setp.gt.s32 	%p1, %r1, 199;
	setp.gt.u32 	%p2, %r11, 199;
	setp.gt.u32 	%p3, %r3, 399;
	or.pred  	%p4, %p2, %p3;
	or.pred  	%p5, %p4, %p1;
	@%p5 bra 	$L__BB12_2;
	cvta.to.global.u64 	%rd5, %rd2;
	cvta.to.global.u64 	%rd6, %rd3;
	cvta.to.global.u64 	%rd7, %rd4;
	cvta.to.global.u64 	%rd8, %rd1;
	mad.lo.s32 	%r15, %r11, 201, %r1;
	ld.const.u32 	%r16, [Nx_Ny];
	mad.lo.s32 	%r17, %r16, %r3, %r16;
	add.s32 	%r18, %r17, %r15;
	mul.wide.s32 	%rd9, %r15, 4;
	add.s64 	%rd10, %rd8, %rd9;
	mul.wide.s32 	%rd11, %r4, 8;
	add.s64 	%rd12, %rd5, %rd11;
	ld.global.u64 	%rd13, [%rd12];
	mul.wide.s32 	%rd14, %r18, 4;
	add.s64 	%rd15, %rd13, %rd14;
	ld.f32 	%f1, [%rd15];
	add.s64 	%rd16, %rd6, %rd11;
	ld.global.u64 	%rd17, [%rd16];
	add.s64 	%rd18, %rd17, %rd14;
	ld.f32 	%f2, [%rd18];
	mul.f32 	%f3, %f1, %f2;
	add.s64 	%rd19, %rd7, %rd9;
	ld.global.f32 	%f4, [%rd19];
	add.f32 	%f5, %f4, 0f3F800000;
	div.rn.f32 	%f6, %f3, %f5;
	atom.global.add.f32 	%f7, [%rd10], %f6;
$L__BB12_2:
	ret;

}
	// .globl	_Z3f_kPfS_S_
.visible .entry _Z3f_kPfS_S_(
	.param .u64 .ptr .align 1 _Z3f_kPfS_S__param_0,
	.param .u64 .ptr .align 1 _Z3f_kPfS_S__param_1,
	.param .u64 .ptr .align 1 _Z3f_kPfS_S__param_2
)
{
	.reg .pred 	%p<4>;
	.reg .b32 	%r<11>;
	.reg .b32 	%f<7>;
	.reg .b64 	%rd<11>;

	ld.param.u64 	%rd1, [_Z3f_kPfS_S__param_0];
	ld.param.u64 	%rd2, [_Z3f_kPfS_S__param_1];
	ld.param.u64 	%rd3, [_Z3f_kPfS_S__param_2];
	mov.u32 	%r3, %tid.x;
	mov.u32 	%r4, %ctaid.x;
	mov.u32 	%r5, %ntid.x;
	mad.lo.s32 	%r1, %r4, %r5, %r3;
	mov.u32 	%r6, %tid.y;
	mov.u32 	%r7, %ctaid.y;
	mov.u32 	%r8, %ntid.y;
	mad.lo.s32 	%r9, %r7, %r8, %r6;
	setp.gt.s32 	%p1, %r1, 200;
	setp.gt.u32 	%p2, %r9, 200;
	or.pred  	%p3, %p1, %p2;
	@%p3 bra 	$L__BB13_2;
	cvta.to.global.u64 	%rd4, %rd2;
	cvta.to.global.u64 	%rd5, %rd3;
	cvta.to.global.u64 	%rd6, %rd1;
	mad.lo.s32 	%r10, %r9, 201, %r1;
	mul.wide.s32 	%rd7, %r10, 4;
	add.s64 	%rd8, %rd4, %rd7;
	ld.global.f32 	%f1, [%rd8];
	mul.f32 	%f2, %f1, 0f469C4000;
	add.s64 	%rd9, %rd5, %rd7;
	ld.global.f32 	%f3, [%rd9];
	mul.f32 	%f4, %f2, %f3;
	add.s64 	%rd10, %rd6, %rd7;
	ld.global.f32 	%f5, [%rd10];
	fma.rn.f32 	%f6, %f4, 0f3D800000, %f5;
	st.global.f32 	[%rd10], %f6;
$L__BB13_2:
	ret;

}
	// .globl	_Z11norm_f_f0_kPfS_S_
.visible .entry _Z11norm_f_f0_kPfS_S_(
	.param .u64 .ptr .align 1 _Z11norm_f_f0_kPfS_S__param_0,
	.param .u64 .ptr .align 1 _Z11norm_f_f0_kPfS_S__param_1,
	.param .u64 .ptr .align 1 _Z11norm_f_f0_kPfS_S__param_2
)
{
	.reg .pred 	%p<12>;
	.reg .b32 	%r<20>;
	.reg .b32 	%f<37>;
	.reg .b64 	%rd<10>;
	// demoted variable
	.shared .align 4 .b8 _ZZ11norm_f_f0_kPfS_S_E5sum_c[1024];
	ld.param.u64 	%rd3, [_Z11norm_f_f0_kPfS_S__param_0];
	ld.param.u64 	%rd4, [_Z11norm_f_f0_kPfS_S__param_1];
	ld.param.u64 	%rd5, [_Z11norm_f_f0_kPfS_S__param_2];
	mov.u32 	%r9, %tid.x;
	mov.u32 	%r10, %ctaid.x;
	mov.u32 	%r11, %ntid.x;
	mad.lo.s32 	%r12, %r10, %r11, %r9;
	mov.u32 	%r13, %tid.y;
	mul.lo.s32 	%r14, %r13, %r11;
	mov.u32 	%r1, %nctaid.x;
	mad.lo.s32 	%r19, %r14, %r1, %r12;
	add.s32 	%r3, %r14, %r9;
	ld.const.u32 	%r4, [Nx_Ny];
	setp.ge.s32 	%p1, %r19, %r4;
	mov.f32 	%f36, 0f00000000;
	@%p1 bra 	$L__BB14_3;
	mov.u32 	%r15, %nctaid.y;
	mul.lo.s32 	%r16, %r15, %r1;
	shl.b32 	%r5, %r16, 8;
	cvta.to.global.u64 	%rd1, %rd3;
	cvta.to.global.u64 	%rd2, %rd4;
	mov.f32 	%f36, 0f00000000;
$L__BB14_2:
	mul.wide.s32 	%rd6, %r19, 4;
	add.s64 	%rd7, %rd1, %rd6;
	ld.global.f32 	%f6, [%rd7];
	add.s64 	%rd8, %rd2, %rd6;
	ld.global.f32 	%f7, [%rd8];
	sub.f32 	%f8, %f6, %f7;
	fma.rn.f32 	%f36, %f8, %f8, %f36;
	add.s32 	%r19, %r19, %r5;
	setp.lt.s32 	%p2, %r19, %r4;
	@%p2 bra 	$L__BB14_2;
$L__BB14_3:
	shl.b32 	%r17, %r3, 2;
	mov.u32 	%r18, _ZZ11norm_f_f0_kPfS_S_E5sum_c;
	add.s32 	%r8, %r18, %r17;
	st.shared.f32 	[%r8], %f36;
	bar.sync 	0;
	setp.gt.u32 	%p3, %r3, 127;
	@%p3 bra 	$L__BB14_5;
	ld.shared.f32 	%f9, [%r8+512];
	ld.shared.f32 	%f10, [%r8];
	add.f32 	%f11, %f9, %f10;
	st.shared.f32 	[%r8], %f11;
$L__BB14_5:
	bar.sync 	0;
	setp.gt.u32 	%p4, %r3, 63;
	@%p4 bra 	$L__BB14_7;
	ld.shared.f32 	%f12, [%r8+256];
	ld.shared.f32 	%f13, [%r8];
	add.f32 	%f14, %f12, %f13;
	st.shared.f32 	[%r8], %f14;
$L__BB14_7:
	bar.sync 	0;
	setp.gt.u32 	%p5, %r3, 31;
	@%p5 bra 	$L__BB14_9;
	ld.shared.f32 	%f15, [%r8+128];
	ld.shared.f32 	%f16, [%r8];
	add.f32 	%f17, %f15, %f16;
	st.shared.f32 	[%r8], %f17;
$L__BB14_9:
	bar.sync 	0;
	setp.gt.u32 	%p6, %r3, 15;
	@%p6 bra 	$L__BB14_11;
	ld.shared.f32 	%f18, [%r8+64];
	ld.shared.f32 	%f19, [%r8];
	add.f32 	%f20, %f18, %f19;
	st.shared.f32 	[%r8], %f20;
$L__BB14_11:
	bar.sync 	0;
	setp.gt.u32 	%p7, %r3, 7;
	@%p7 bra 	$L__BB14_13;
	ld.shared.f32 	%f21, [%r8+32];
	ld.shared.f32 	%f22, [%r8];
	add.f32 	%f23, %f21, %f22;
	st.shared.f32 	[%r8], %f23;
$L__BB14_13:
	bar.sync 	0;
	setp.gt.u32 	%p8, %r3, 3;
	@%p8 bra 	$L__BB14_15;
	ld.shared.f32 	%f24, [%r8+16];
	ld.shared.f32 	%f25, [%r8];
	add.f32 	%f26, %f24, %f25;
	st.shared.f32 	[%r8], %f26;
$L__BB14_15:
	bar.sync 	0;
	setp.gt.u32 	%p9, %r3, 1;
	@%p9 bra 	$L__BB14_17;
	ld.shared.f32 	%f27, [%r8+8];
	ld.shared.f32 	%f28, [%r8];
	add.f32 	%f29, %f27, %f28;
	st.shared.f32 	[%r8], %f29;
$L__BB14_17:
	bar.sync 	0;
	setp.ne.s32 	%p10, %r3, 0;
	@%p10 bra 	$L__BB14_19;
	ld.shared.f32 	%f30, [_ZZ11norm_f_f0_kPfS_S_E5sum_c+4];
	ld.shared.f32 	%f31, [%r8];
	add.f32 	%f32, %f30, %f31;
	st.shared.f32 	[%r8], %f32;
$L__BB14_19:
	setp.ne.s32 	%p11, %r3, 0;
	bar.sync 	0;
	@%p11 bra 	$L__BB14_21;
	ld.shared.f32 	%f33, [_ZZ11norm_f_f0_kPfS_S_E5sum_c];
	cvta.to.global.u64 	%rd9, %rd5;
	atom.global.add.f32 	%f34, [%rd9], %f33;
$L__BB14_21:
	ret;

}
	// .globl	_Z9norm_f0_kPfS_
.visible .entry _Z9norm_f0_kPfS_(
	.param .u64 .ptr .align 1 _Z9norm_f0_kPfS__param_0,
	.param .u64 .ptr .align 1 _Z9norm_f0_kPfS__param_1
)
{
	.reg .pred 	%p<12>;
	.reg .b32 	%r<20>;
	.reg .b32 	%f<35>;
	.reg .b64 	%rd<7>;
	// demoted variable
	.shared .align 4 .b8 _ZZ9norm_f0_kPfS_E5sum_c[1024];
	ld.param.u64 	%rd2, [_Z9norm_f0_kPfS__param_0];
	ld.param.u64 	%rd3, [_Z9norm_f0_kPfS__param_1];
	mov.u32 	%r9, %tid.x;
	mov.u32 	%r10, %ctaid.x;
	mov.u32 	%r11, %ntid.x;
	mad.lo.s32 	%r12, %r10, %r11, %r9;
	mov.u32 	%r13, %tid.y;
	mul.lo.s32 	%r14, %r13, %r11;
	mov.u32 	%r1, %nctaid.x;
	mad.lo.s32 	%r19, %r14, %r1, %r12;
	add.s32 	%r3, %r14, %r9;
	ld.const.u32 	%r4, [Nx_Ny];
	setp.ge.s32 	%p1, %r19, %r4;
	mov.f32 	%f34, 0f00000000;
	@%p1 bra 	$L__BB15_3;
	mov.u32 	%r15, %nctaid.y;
	mul.lo.s32 	%r16, %r15, %r1;
	shl.b32 	%r5, %r16, 8;
	cvta.to.global.u64 	%rd1, %rd2;
	mov.f32 	%f34, 0f00000000;
$L__BB15_2:
	mul.wide.s32 	%rd4, %r19, 4;
	add.s64 	%rd5, %rd1, %rd4;
	ld.global.f32 	%f6, [%rd5];
	fma.rn.f32 	%f34, %f6, %f6, %f34;
	add.s32 	%r19, %r19, %r5;
	setp.lt.s32 	%p2, %r19, %r4;
	@%p2 bra 	$L__BB15_2;
$L__BB15_3:
	shl.b32 	%r17, %r3, 2;
	mov.u32 	%r18, _ZZ9norm_f0_kPfS_E5sum_c;
	add.s32 	%r8, %r18, %r17;
	st.shared.f32 	[%r8], %f34;
	bar.sync 	0;
	setp.gt.u32 	%p3, %r3, 127;
	@%p3 bra 	$L__BB15_5;
	ld.shared.f32 	%f7, [%r8+512];
	ld.shared.f32 	%f8, [%r8];
	add.f32 	%f9, %f7, %f8;
	st.shared.f32 	[%r8], %f9;
$L__BB15_5:
	bar.sync 	0;
	setp.gt.u32 	%p4, %r3, 63;
	@%p4 bra 	$L__BB15_7;
	ld.shared.f32 	%f10, [%r8+256];
	ld.shared.f32 	%f11, [%r8];
	add.f32 	%f12, %f10, %f11;
	st.shared.f32 	[%r8], %f12;
$L__BB15_7:
	bar.sync 	0;
	setp.gt.u32 	%p5, %r3, 31;
	@%p5 bra 	$L__BB15_9;
	ld.shared.f32 	%f13, [%r8+128];
	ld.shared.f32 	%f14, [%r8];
	add.f32 	%f15, %f13, %f14;
	st.shared.f32 	[%r8], %f15;
$L__BB15_9:
	bar.sync 	0;
	setp.gt.u32 	%p6, %r3, 15;
	@%p6 bra 	$L__BB15_11;
	ld.shared.f32 	%f16, [%r8+64];
	ld.shared.f32 	%f17, [%r8];
	add.f32 	%f18, %f16, %f17;
	st.shared.f32 	[%r8], %f18;
$L__BB15_11:
	bar.sync 	0;
	setp.gt.u32 	%p7, %r3, 7;
	@%p7 bra 	$L__BB15_13;
	ld.shared.f32 	%f19, [%r8+32];
	ld.shared.f32 	%f20, [%r8];
	add.f32 	%f21, %f19, %f20;
	st.shared.f32 	[%r8], %f21;
$L__BB15_13:
	bar.sync 	0;
	setp.gt.u32 	%p8, %r3, 3;
	@%p8 bra 	$L__BB15_15;
	ld.shared.f32 	%f22, [%r8+16];
	ld.shared.f32 	%f23, [%r8];
	add.f32 	%f24, %f22, %f23;
	st.shared.f32 	[%r8], %f24;
$L__BB15_15:
	bar.sync 	0;
	setp.gt.u32 	%p9, %r3, 1;
	@%p9 bra 	$L__BB15_17;
	ld.shared.f32 	%f25, [%r8+8];
	ld.shared.f32 	%f26, [%r8];
	add.f32 	%f27, %f25, %f26;
	st.shared.f32 	[%r8], %f27;
$L__BB15_17:
	bar.sync 	0;
	setp.ne.s32 	%p10, %r3, 0;
	@%p10 bra 	$L__BB15_19;
	ld.shared.f32 	%f28, [_ZZ9norm_f0_kPfS_E5sum_c+4];
	ld.shared.f32 	%f29, [%r8];
	add.f32 	%f30, %f28, %f29;
	st.shared.f32 	[%r8], %f30;
$L__BB15_19:
	setp.ne.s32 	%p11, %r3, 0;
	bar.sync 	0;
	@%p11 bra 	$L__BB15_21;
	ld.shared.f32 	%f31, [_ZZ9norm_f0_kPfS_E5sum_c];
	cvta.to.global.u64 	%rd6, %rd3;
	atom.global.add.f32 	%f32, [%rd6], %f31;
$L__BB15_21:
	ret;

}


// ===== COMPILED SASS (sm_100) =====

	.target	sm_100

	.elftype	@"ET_EXEC"


//--------------------- .note.nv.tkinfo           --------------------------
	.section	.note.nv.tkinfo,"",@"SHT_NOTE"
	.sectionflags	@"SHF_NOTE_NV_TKINFO"
	.tkinfo
        /*0018*/ 	.word	0x00000002
        /*0030*/ 	.string	""
        /*0030*/ 	.string	"ptxas"
        /*0030*/ 	.string	"Cuda compilation tools, release 13.0, V13.0.88"
        /*0030*/ 	.string	"Build cuda_13.0.r13.0/compiler.36424714_0"
        /*0030*/ 	.string	"-arch sm_100 -m 64 "



//--------------------- .note.nv.cuinfo           --------------------------
	.section	.note.nv.cuinfo,"",@"SHT_NOTE"
	.sectionflags	@"SHF_NOTE_NV_CUINFO"
        /*0018*/ 	.short	0x0002
        /*001a*/ 	.short	0x0064
        /*001c*/ 	.short	0x0082
	.zero		2


//--------------------- .nv.info                  --------------------------
	.section	.nv.info,"",@"SHT_CUDA_INFO"
	.align	4


	//----- nvinfo : EIATTR_REGCOUNT
	.align		4
        /*0000*/ 	.byte	0x04, 0x2f
        /*0002*/ 	.short	(.L_14 - .L_13)
	.align		4
.L_13:
        /*0004*/ 	.word	index@(_Z9gridSetupPfS_)
        /*0008*/ 	.word	0x0000000c


	//----- nvinfo : EIATTR_FRAME_SIZE
	.align		4
.L_14:
        /*000c*/ 	.byte	0x04, 0x11
        /*000e*/ 	.short	(.L_16 - .L_15)
	.align		4
.L_15:
        /*0010*/ 	.word	index@(_Z9gridSetupPfS_)
        /*0014*/ 	.word	0x00000000


	//----- nvinfo : EIATTR_REGCOUNT
	.align		4
.L_16:
        /*0018*/ 	.byte	0x04, 0x2f
        /*001a*/ 	.short	(.L_18 - .L_17)
	.align		4
.L_17:
        /*001c*/ 	.word	index@(_Z12imagingFieldPfS_S_)
        /*0020*/ 	.word	0x00000019


	//----- nvinfo : EIATTR_FRAME_SIZE
	.align		4
.L_18:
        /*0024*/ 	.byte	0x04, 0x11
        /*0026*/ 	.short	(.L_20 - .L_19)
	.align		4
.L_19:
        /*0028*/ 	.word	index@(_Z12imagingFieldPfS_S_)
        /*002c*/ 	.word	0x00000000


	//----- nvinfo : EIATTR_REGCOUNT
	.align		4
.L_20:
        /*0030*/ 	.byte	0x04, 0x2f
        /*0032*/ 	.short	(.L_22 - .L_21)
	.align		4
.L_21:
        /*0034*/ 	.word	index@(_Z28setSensorActivationVariablesPfS_S_S_S_)
        /*0038*/ 	.word	0x00000014


	//----- nvinfo : EIATTR_FRAME_SIZE
	.align		4
.L_22:
        /*003c*/ 	.byte	0x04, 0x11
        /*003e*/ 	.short	(.L_24 - .L_23)
	.align		4
.L_23:
        /*0040*/ 	.word	index@($__internal_4_$__cuda_sm3x_div_rn_noftz_f32_slowpath)
        /*0044*/ 	.word	0x00000000


	//----- nvinfo : EIATTR_FRAME_SIZE
	.align		4
.L_24:
        /*0048*/ 	.byte	0x04, 0x11
        /*004a*/ 	.short	(.L_26 - .L_25)
	.align		4
.L_25:
        /*004c*/ 	.word	index@($__internal_3_$__cuda_sm20_sqrt_rn_f32_slowpath)
        /*0050*/ 	.word	0x00000000


	//----- nvinfo : EIATTR_FRAME_SIZE
	.align		4
.L_26:
        /*0054*/ 	.byte	0x04, 0x11
        /*0056*/ 	.short	(.L_28 - .L_27)
	.align		4
.L_27:
        /*0058*/ 	.word	index@(_Z28setSensorActivationVariablesPfS_S_S_S_)
        /*005c*/ 	.word	0x00000000


	//----- nvinfo : EIATTR_REGCOUNT
	.align		4
.L_28:
        /*0060*/ 	.byte	0x04, 0x2f
        /*0062*/ 	.short	(.L_30 - .L_29)
	.align		4
.L_29:
        /*0064*/ 	.word	index@(_Z15wavePropagationPPfS_S_S_S_fiPiS1_S1_S1_)
        /*0068*/ 	.word	0x00000020


	//----- nvinfo : EIATTR_FRAME_SIZE
	.align		4
.L_30:
        /*006c*/ 	.byte	0x04, 0x11
        /*006e*/ 	.short	(.L_32 - .L_31)
	.align		4
.L_31:
        /*0070*/ 	.word	index@(_Z15wavePropagationPPfS_S_S_S_fiPiS1_S1_S1_)
        /*0074*/ 	.word	0x00000000


	//----- nvinfo : EIATTR_REGCOUNT
	.align		4
.L_32:
        /*0078*/ 	.byte	0x04, 0x2f
        /*007a*/ 	.short	(.L_34 - .L_33)
	.align		4
.L_33:
        /*007c*/ 	.word	index@(_Z13waveAtCornersPPf)
        /*0080*/ 	.word	0x00000012


	//----- nvinfo : EIATTR_FRAME_SIZE
	.align		4
.L_34:
        /*0084*/ 	.byte	0x04, 0x11
        /*0086*/ 	.short	(.L_36 - .L_35)
	.align		4
.L_35:
        /*0088*/ 	.word	index@(_Z13waveAtCornersPPf)
        /*008c*/ 	.word	0x00000000


	//----- nvinfo : EIATTR_REGCOUNT
	.align		4
.L_36:
        /*0090*/ 	.byte	0x04, 0x2f
        /*0092*/ 	.short	(.L_38 - .L_37)
	.align		4
.L_37:
        /*0094*/ 	.word	index@(_Z13waveAtSensorsPPfS_S_S_S_i)
        /*0098*/ 	.word	0x00000018


	//----- nvinfo : EIATTR_FRAME_SIZE
	.align		4
.L_38:
        /*009c*/ 	.byte	0x04, 0x11
        /*009e*/ 	.short	(.L_40 - .L_39)
	.align		4
.L_39:
        /*00a0*/ 	.word	index@(_Z13waveAtSensorsPPfS_S_S_S_i)
        /*00a4*/ 	.word	0x00000000


	//----- nvinfo : EIATTR_REGCOUNT
	.align		4
.L_40:
        /*00a8*/ 	.byte	0x04, 0x2f
        /*00aa*/ 	.short	(.L_42 - .L_41)
	.align		4
.L_41:
        /*00ac*/ 	.word	index@(_Z8setAlphaPf)
        /*00b0*/ 	.word	0x00000008


	//----- nvinfo : EIATTR_FRAME_SIZE
	.align		4
.L_42:
        /*00b4*/ 	.byte	0x04, 0x11
        /*00b6*/ 	.short	(.L_44 - .L_43)
	.align		4
.L_43:
        /*00b8*/ 	.word	index@(_Z8setAlphaPf)
        /*00bc*/ 	.word	0x00000000


	//----- nvinfo : EIATTR_REGCOUNT
	.align		4
.L_44:
        /*00c0*/ 	.byte	0x04, 0x2f
        /*00c2*/ 	.short	(.L_46 - .L_45)
	.align		4
.L_45:
        /*00c4*/ 	.word	index@(_Z19differenceAtSensorsPPfS_S_S_S_S0_S0_S0_S0_i)
        /*00c8*/ 	.word	0x0000001e


	//----- nvinfo : EIATTR_FRAME_SIZE
	.align		4
.L_46:
        /*00cc*/ 	.byte	0x04, 0x11
        /*00ce*/ 	.short	(.L_48 - .L_47)
	.align		4
.L_47:
        /*00d0*/ 	.word	index@(_Z19differenceAtSensorsPPfS_S_S_S_S0_S0_S0_S0_i)
        /*00d4*/ 	.word	0x00000000


	//----- nvinfo : EIATTR_REGCOUNT
	.align		4
.L_48:
        /*00d8*/ 	.byte	0x04, 0x2f
        /*00da*/ 	.short	(.L_50 - .L_49)
	.align		4
.L_49:
        /*00dc*/ 	.word	index@(_Z4setZPPf)
        /*00e0*/ 	.word	0x0000000c


	//----- nvinfo : EIATTR_FRAME_SIZE
	.align		4
.L_50:
        /*00e4*/ 	.byte	0x04, 0x11
        /*00e6*/ 	.short	(.L_52 - .L_51)
	.align		4
.L_51:
        /*00e8*/ 	.word	index@(_Z4setZPPf)
        /*00ec*/ 	.word	0x00000000


	//----- nvinfo : EIATTR_REGCOUNT
	.align		4
.L_52:
        /*00f0*/ 	.byte	0x04, 0x2f
        /*00f2*/ 	.short	(.L_54 - .L_53)
	.align		4
.L_53:
        /*00f4*/ 	.word	index@(_Z19waveBackpropagationPPfS_fi)
        /*00f8*/ 	.word	0x00000018


	//----- nvinfo : EIATTR_FRAME_SIZE
	.align		4
.L_54:
        /*00fc*/ 	.byte	0x04, 0x11
        /*00fe*/ 	.short	(.L_56 - .L_55)
	.align		4
.L_55:
        /*0100*/ 	.word	index@($__internal_2_$__cuda_sm3x_div_rn_noftz_f32_slowpath)
        /*0104*/ 	.word	0x00000000


	//----- nvinfo : EIATTR_FRAME_SIZE
	.align		4
.L_56:
        /*0108*/ 	.byte	0x04, 0x11
        /*010a*/ 	.short	(.L_58 - .L_57)
	.align		4
.L_57:
        /*010c*/ 	.word	index@(_Z19waveBackpropagationPPfS_fi)
        /*0110*/ 	.word	0x00000000


	//----- nvinfo : EIATTR_REGCOUNT
	.align		4
.L_58:
        /*0114*/ 	.byte	0x04, 0x2f
        /*0116*/ 	.short	(.L_60 - .L_59)
	.align		4
.L_59:
        /*0118*/ 	.word	index@(_Z34waveBackpropagationBoundaryCornersPPfS0_S0_S0_S0_i)
        /*011c*/ 	.word	0x0000001c


	//----- nvinfo : EIATTR_FRAME_SIZE
	.align		4
.L_60:
        /*0120*/ 	.byte	0x04, 0x11
        /*0122*/ 	.short	(.L_62 - .L_61)
	.align		4
.L_61:
        /*0124*/ 	.word	index@(_Z34waveBackpropagationBoundaryCornersPPfS0_S0_S0_S0_i)
        /*0128*/ 	.word	0x00000000


	//----- nvinfo : EIATTR_REGCOUNT
	.align		4
.L_62:
        /*012c*/ 	.byte	0x04, 0x2f
        /*012e*/ 	.short	(.L_64 - .L_63)
	.align		4
.L_63:
        /*0130*/ 	.word	index@(_Z8deltau_kPPfS0_i)
        /*0134*/ 	.word	0x00000019


	//----- nvinfo : EIATTR_FRAME_SIZE
	.align		4
.L_64:
        /*0138*/ 	.byte	0x04, 0x11
        /*013a*/ 	.short	(.L_66 - .L_65)
	.align		4
.L_65:
        /*013c*/ 	.word	index@($__internal_1_$__cuda_sm3x_div_rn_noftz_f32_slowpath)
        /*0140*/ 	.word	0x00000000


	//----- nvinfo : EIATTR_FRAME_SIZE
	.align		4
.L_66:
        /*0144*/ 	.byte	0x04, 0x11
        /*0146*/ 	.short	(.L_68 - .L_67)
	.align		4
.L_67:
        /*0148*/ 	.word	index@(_Z8deltau_kPPfS0_i)
        /*014c*/ 	.word	0x00000000


	//----- nvinfo : EIATTR_REGCOUNT
	.align		4
.L_68:
        /*0150*/ 	.byte	0x04, 0x2f
        /*0152*/ 	.short	(.L_70 - .L_69)
	.align		4
.L_69:
        /*0154*/ 	.word	index@(_Z4df_kPfPS_S0_S_i)
        /*0158*/ 	.word	0x00000012


	//----- nvinfo : EIATTR_FRAME_SIZE
	.align		4
.L_70:
        /*015c*/ 	.byte	0x04, 0x11
        /*015e*/ 	.short	(.L_72 - .L_71)
	.align		4
.L_71:
        /*0160*/ 	.word	index@($__internal_0_$__cuda_sm3x_div_rn_noftz_f32_slowpath)
        /*0164*/ 	.word	0x00000000


	//----- nvinfo : EIATTR_FRAME_SIZE
	.align		4
.L_72:
        /*0168*/ 	.byte	0x04, 0x11
        /*016a*/ 	.short	(.L_74 - .L_73)
	.align		4
.L_73:
        /*016c*/ 	.word	index@(_Z4df_kPfPS_S0_S_i)
        /*0170*/ 	.word	0x00000000


	//----- nvinfo : EIATTR_REGCOUNT
	.align		4
.L_74:
        /*0174*/ 	.byte	0x04, 0x2f
        /*0176*/ 	.short	(.L_76 - .L_75)
	.align		4
.L_75:
        /*0178*/ 	.word	index@(_Z3f_kPfS_S_)
        /*017c*/ 	.word	0x0000000c


	//----- nvinfo : EIATTR_FRAME_SIZE
	.align		4
.L_76:
        /*0180*/ 	.byte	0x04, 0x11
        /*0182*/ 	.short	(.L_78 - .L_77)
	.align		4
.L_77:
        /*0184*/ 	.word	index@(_Z3f_kPfS_S_)
        /*0188*/ 	.word	0x00000000


	//----- nvinfo : EIATTR_REGCOUNT
	.align		4
.L_78:
        /*018c*/ 	.byte	0x04, 0x2f
        /*018e*/ 	.short	(.L_80 - .L_79)
	.align		4
.L_79:
        /*0190*/ 	.word	index@(_Z11norm_f_f0_kPfS_S_)
        /*0194*/ 	.word	0x00000012


	//----- nvinfo : EIATTR_FRAME_SIZE
	.align		4
.L_80:
        /*0198*/ 	.byte	0x04, 0x11
        /*019a*/ 	.short	(.L_82 - .L_81)
	.align		4
.L_81:
        /*019c*/ 	.word	index@(_Z11norm_f_f0_kPfS_S_)
        /*01a0*/ 	.word	0x00000000


	//----- nvinfo : EIATTR_REGCOUNT
	.align		4
.L_82:
        /*01a4*/ 	.byte	0x04, 0x2f
        /*01a6*/ 	.short	(.L_84 - .L_83)
	.align		4
.L_83:
        /*01a8*/ 	.word	index@(_Z9norm_f0_kPfS_)
        /*01ac*/ 	.word	0x0000000c


	//----- nvinfo : EIATTR_FRAME_SIZE
	.align		4
.L_84:
        /*01b0*/ 	.byte	0x04, 0x11
        /*01b2*/ 	.short	(.L_86 - .L_85)
	.align		4
.L_85:
        /*01b4*/ 	.word	index@(_Z9norm_f0_kPfS_)
        /*01b8*/ 	.word	0x00000000


	//----- nvinfo : EIATTR_MIN_STACK_SIZE
	.align		4
.L_86:
        /*01bc*/ 	.byte	0x04, 0x12
        /*01be*/ 	.short	(.L_88 - .L_87)
	.align		4
.L_87:
        /*01c0*/ 	.word	index@(_Z9norm_f0_kPfS_)
        /*01c4*/ 	.word	0x00000000


	//----- nvinfo : EIATTR_MIN_STACK_SIZE
	.align		4
.L_88:
        /*01c8*/ 	.byte	0x04, 0x12
        /*01ca*/ 	.short	(.L_90 - .L_89)
	.align		4
.L_89:
        /*01cc*/ 	.word	index@(_Z11norm_f_f0_kPfS_S_)
        /*01d0*/ 	.word	0x00000000


	//----- nvinfo : EIATTR_MIN_STACK_SIZE
	.align		4
.L_90:
        /*01d4*/ 	.byte	0x04, 0x12
        /*01d6*/ 	.short	(.L_92 - .L_91)
	.align		4
.L_91:
        /*01d8*/ 	.word	index@(_Z3f_kPfS_S_)
        /*01dc*/ 	.word	0x00000000


	//----- nvinfo : EIATTR_MIN_STACK_SIZE
	.align		4
.L_92:
        /*01e0*/ 	.byte	0x04, 0x12
        /*01e2*/ 	.short	(.L_94 - .L_93)
	.align		4
.L_93:
        /*01e4*/ 	.word	index@(_Z4df_kPfPS_S0_S_i)
        /*01e8*/ 	.word	0x00000000


	//----- nvinfo : EIATTR_MIN_STACK_SIZE
	.align		4
.L_94:
        /*01ec*/ 	.byte	0x04, 0x12
        /*01ee*/ 	.short	(.L_96 - .L_95)
	.align		4
.L_95:
        /*01f0*/ 	.word	index@(_Z8deltau_kPPfS0_i)
        /*01f4*/ 	.word	0x00000000


	//----- nvinfo : EIATTR_MIN_STACK_SIZE
	.align		4
.L_96:
        /*01f8*/ 	.byte	0x04, 0x12
        /*01fa*/ 	.short	(.L_98 - .L_97)
	.align		4
.L_97:
        /*01fc*/ 	.word	index@(_Z34waveBackpropagationBoundaryCornersPPfS0_S0_S0_S0_i)
        /*0200*/ 	.word	0x00000000


	//----- nvinfo : EIATTR_MIN_STACK_SIZE
	.align		4
.L_98:
        /*0204*/ 	.byte	0x04, 0x12
        /*0206*/ 	.short	(.L_100 - .L_99)
	.align		4
.L_99:
        /*0208*/ 	.word	index@(_Z19waveBackpropagationPPfS_fi)
        /*020c*/ 	.word	0x00000000


	//----- nvinfo : EIATTR_MIN_STACK_SIZE
	.align		4
.L_100:
        /*0210*/ 	.byte	0x04, 0x12
        /*0212*/ 	.short	(.L_102 - .L_101)
	.align		4
.L_101:
        /*0214*/ 	.word	index@(_Z4setZPPf)
        /*0218*/ 	.word	0x00000000


	//----- nvinfo : EIATTR_MIN_STACK_SIZE
	.align		4
.L_102:
        /*021c*/ 	.byte	0x04, 0x12
        /*021e*/ 	.short	(.L_104 - .L_103)
	.align		4
.L_103:
        /*0220*/ 	.word	index@(_Z19differenceAtSensorsPPfS_S_S_S_S0_S0_S0_S0_i)
        /*0224*/ 	.word	0x00000000


	//----- nvinfo : EIATTR_MIN_STACK_SIZE
	.align		4
.L_104:
        /*0228*/ 	.byte	0x04, 0x12
        /*022a*/ 	.short	(.L_106 - .L_105)
	.align		4
.L_105:
        /*022c*/ 	.word	index@(_Z8setAlphaPf)
        /*0230*/ 	.word	0x00000000


	//----- nvinfo : EIATTR_MIN_STACK_SIZE
	.align		4
.L_106:
        /*0234*/ 	.byte	0x04, 0x12
        /*0236*/ 	.short	(.L_108 - .L_107)
	.align		4
.L_107:
        /*0238*/ 	.word	index@(_Z13waveAtSensorsPPfS_S_S_S_i)
        /*023c*/ 	.word	0x00000000


	//----- nvinfo : EIATTR_MIN_STACK_SIZE
	.align		4
.L_108:
        /*0240*/ 	.byte	0x04, 0x12
        /*0242*/ 	.short	(.L_110 - .L_109)
	.align		4
.L_109:
        /*0244*/ 	.word	index@(_Z13waveAtCornersPPf)
        /*0248*/ 	.word	0x00000000


	//----- nvinfo : EIATTR_MIN_STACK_SIZE
	.align		4
.L_110:
        /*024c*/ 	.byte	0x04, 0x12
        /*024e*/ 	.short	(.L_112 - .L_111)
	.align		4
.L_111:
        /*0250*/ 	.word	index@(_Z15wavePropagationPPfS_S_S_S_fiPiS1_S1_S1_)
        /*0254*/ 	.word	0x00000000


	//----- nvinfo : EIATTR_MIN_STACK_SIZE
	.align		4
.L_112:
        /*0258*/ 	.byte	0x04, 0x12
        /*025a*/ 	.short	(.L_114 - .L_113)
	.align		4
.L_113:
        /*025c*/ 	.word	index@(_Z28setSensorActivationVariablesPfS_S_S_S_)
        /*0260*/ 	.word	0x00000000


	//----- nvinfo : EIATTR_MIN_STACK_SIZE
	.align		4
.L_114:
        /*0264*/ 	.byte	0x04, 0x12
        /*0266*/ 	.short	(.L_116 - .L_115)
	.align		4
.L_115:
        /*0268*/ 	.word	index@(_Z12imagingFieldPfS_S_)
        /*026c*/ 	.word	0x00000000


	//----- nvinfo : EIATTR_MIN_STACK_SIZE
	.align		4
.L_116:
        /*0270*/ 	.byte	0x04, 0x12
        /*0272*/ 	.short	(.L_118 - .L_117)
	.align		4
.L_117:
        /*0274*/ 	.word	index@(_Z9gridSetupPfS_)
        /*0278*/ 	.word	0x00000000
.L_118:


//--------------------- .nv.compat                --------------------------
	.section	.nv.compat,"",@"SHT_CUDA_COMPAT_INFO"
	.align	4
        /*0000*/ 	.byte	0x02, 0x09, 0x00, 0x00, 0x02, 0x02, 0x01, 0x00, 0x02, 0x05, 0x05, 0x00, 0x03, 0x07, 0x01, 0x01
        /*0010*/ 	.byte	0x02, 0x03, 0x00, 0x00, 0x02, 0x06, 0x01, 0x00, 0x04, 0x0b, 0x08, 0x00, 0x01, 0x00, 0x00, 0x00
        /*0020*/ 	.byte	0x00, 0x00, 0x00, 0x00


//--------------------- .nv.info._Z9norm_f0_kPfS_ --------------------------
	.section	.nv.info._Z9norm_f0_kPfS_,"",@"SHT_CUDA_INFO"
	.sectionflags	@""
	.align	4


	//----- nvinfo : EIATTR_CUDA_API_VERSION
	.align		4
        /*0000*/ 	.byte	0x04, 0x37
        /*0002*/ 	.short	(.L_120 - .L_119)
.L_119:
        /*0004*/ 	.word	0x00000082


	//----- nvinfo : EIATTR_KPARAM_INFO
	.align		4
.L_120:
        /*0008*/ 	.byte	0x04, 0x17
        /*000a*/ 	.short	(.L_122 - .L_121)
.L_121:
        /*000c*/ 	.word	0x00000000
        /*0010*/ 	.short	0x0001
        /*0012*/ 	.short	0x0008
        /*0014*/ 	.byte	0x00, 0xf5, 0x21, 0x00


	//----- nvinfo : EIATTR_KPARAM_INFO
	.align		4
.L_122:
        /*0018*/ 	.byte	0x04, 0x17
        /*001a*/ 	.short	(.L_124 - .L_123)
.L_123:
        /*001c*/ 	.word	0x00000000
        /*0020*/ 	.short	0x0000
        /*0022*/ 	.short	0x0000
        /*0024*/ 	.byte	0x00, 0xf5, 0x21, 0x00


	//----- nvinfo : EIATTR_SPARSE_MMA_MASK
	.align		4
.L_124:
        /*0028*/ 	.byte	0x03, 0x50
        /*002a*/ 	.short	0x0000


	//----- nvinfo : EIATTR_MAXREG_COUNT
	.align		4
        /*002c*/ 	.byte	0x03, 0x1b
        /*002e*/ 	.short	0x00ff


	//----- nvinfo : EIATTR_NUM_BARRIERS
	.align		4
        /*0030*/ 	.byte	0x02, 0x4c
        /*0032*/ 	.byte	0x01
	.zero		1


	//----- nvinfo : EIATTR_MERCURY_ISA_VERSION
	.align		4
        /*0034*/ 	.byte	0x03, 0x5f
        /*0036*/ 	.short	0x0101


	//----- nvinfo : EIATTR_VRC_CTA_INIT_COUNT
	.align		4
        /*0038*/ 	.byte	0x02, 0x4a
	.zero		1
	.zero		1


	//----- nvinfo : EIATTR_EXIT_INSTR_OFFSETS
	.align		4
        /*003c*/ 	.byte	0x04, 0x1c
        /*003e*/ 	.short	(.L_126 - .L_125)


	//   ....[0]....
.L_125:
        /*0040*/ 	.word	0x00000510


	//   ....[1]....
        /*0044*/ 	.word	0x00000550


	//----- nvinfo : EIATTR_CRS_STACK_SIZE
	.align		4
.L_126:
        /*0048*/ 	.byte	0x04, 0x1e
        /*004a*/ 	.short	(.L_128 - .L_127)
.L_127:
        /*004c*/ 	.word	0x00000000


	//----- nvinfo : EIATTR_CBANK_PARAM_SIZE
	.align		4
.L_128:
        /*0050*/ 	.byte	0x03, 0x19
        /*0052*/ 	.short	0x0010


	//----- nvinfo : EIATTR_PARAM_CBANK
	.align		4
        /*0054*/ 	.byte	0x04, 0x0a
        /*0056*/ 	.short	(.L_130 - .L_129)
	.align		4
.L_129:
        /*0058*/ 	.word	index@(.nv.constant0._Z9norm_f0_kPfS_)
        /*005c*/ 	.short	0x0380
        /*005e*/ 	.short	0x0010


	//----- nvinfo : EIATTR_SW_WAR
	.align		4
.L_130:
        /*0060*/ 	.byte	0x04, 0x36
        /*0062*/ 	.short	(.L_132 - .L_131)
.L_131:
        /*0064*/ 	.word	0x00000008
.L_132:


//--------------------- .nv.info._Z11norm_f_f0_kPfS_S_ --------------------------
	.section	.nv.info._Z11norm_f_f0_kPfS_S_,"",@"SHT_CUDA_INFO"
	.sectionflags	@""
	.align	4


	//----- nvinfo : EIATTR_CUDA_API_VERSION
	.align		4
        /*0000*/ 	.byte	0x04, 0x37
        /*0002*/ 	.short	(.L_134 - .L_133)
.L_133:
        /*0004*/ 	.word	0x00000082


	//----- nvinfo : EIATTR_KPARAM_INFO
	.align		4
.L_134:
        /*0008*/ 	.byte	0x04, 0x17
        /*000a*/ 	.short	(.L_136 - .L_135)
.L_135:
        /*000c*/ 	.word	0x00000000
        /*0010*/ 	.short	0x0002
        /*0012*/ 	.short	0x0010
        /*0014*/ 	.byte	0x00, 0xf5, 0x21, 0x00


	//----- nvinfo : EIATTR_KPARAM_INFO
	.align		4
.L_136:
        /*0018*/ 	.byte	0x04, 0x17
        /*001a*/ 	.short	(.L_138 - .L_137)
.L_137:
        /*001c*/ 	.word	0x00000000
        /*0020*/ 	.short	0x0001
        /*0022*/ 	.short	0x0008
        /*0024*/ 	.byte	0x00, 0xf5, 0x21, 0x00


	//----- nvinfo : EIATTR_KPARAM_INFO
	.align		4
.L_138:
        /*0028*/ 	.byte	0x04, 0x17
        /*002a*/ 	.short	(.L_140 - .L_139)
.L_139:
        /*002c*/ 	.word	0x00000000
        /*0030*/ 	.short	0x0000
        /*0032*/ 	.short	0x0000
        /*0034*/ 	.byte	0x00, 0xf5, 0x21, 0x00


	//----- nvinfo : EIATTR_SPARSE_MMA_MASK
	.align		4
.L_140:
        /*0038*/ 	.byte	0x03, 0x50
        /*003a*/ 	.short	0x0000


	//----- nvinfo : EIATTR_MAXREG_COUNT
	.align		4
        /*003c*/ 	.byte	0x03, 0x1b
        /*003e*/ 	.short	0x00ff


	//----- nvinfo : EIATTR_NUM_BARRIERS
	.align		4
        /*0040*/ 	.byte	0x02, 0x4c
        /*0042*/ 	.byte	0x01
	.zero		1


	//----- nvinfo : EIATTR_MERCURY_ISA_VERSION
	.align		4
        /*0044*/ 	.byte	0x03, 0x5f
        /*0046*/ 	.short	0x0101


	//----- nvinfo : EIATTR_VRC_CTA_INIT_COUNT
	.align		4
        /*0048*/ 	.byte	0x02, 0x4a
	.zero		1
	.zero		1


	//----- nvinfo : EIATTR_EXIT_INSTR_OFFSETS
	.align		4
        /*004c*/ 	.byte	0x04, 0x1c
        /*004e*/ 	.short	(.L_142 - .L_141)


	//   ....[0]....
.L_141:
        /*0050*/ 	.word	0x00000550


	//   ....[1]....
        /*0054*/ 	.word	0x00000590


	//----- nvinfo : EIATTR_CRS_STACK_SIZE
	.align		4
.L_142:
        /*0058*/ 	.byte	0x04, 0x1e
        /*005a*/ 	.short	(.L_144 - .L_143)
.L_143:
        /*005c*/ 	.word	0x00000000


	//----- nvinfo : EIATTR_CBANK_PARAM_SIZE
	.align		4
.L_144:
        /*0060*/ 	.byte	0x03, 0x19
        /*0062*/ 	.short	0x0018


	//----- nvinfo : EIATTR_PARAM_CBANK
	.align		4
        /*0064*/ 	.byte	0x04, 0x0a
        /*0066*/ 	.short	(.L_146 - .L_145)
	.align		4
.L_145:
        /*0068*/ 	.word	index@(.nv.constant0._Z11norm_f_f0_kPfS_S_)
        /*006c*/ 	.short	0x0380
        /*006e*/ 	.short	0x0018


	//----- nvinfo : EIATTR_SW_WAR
	.align		4
.L_146:
        /*0070*/ 	.byte	0x04, 0x36
        /*0072*/ 	.short	(.L_148 - .L_147)
.L_147:
        /*0074*/ 	.word	0x00000008
.L_148:


//--------------------- .nv.info._Z3f_kPfS_S_     --------------------------
	.section	.nv.info._Z3f_kPfS_S_,"",@"SHT_CUDA_INFO"
	.sectionflags	@""
	.align	4


	//----- nvinfo : EIATTR_CUDA_API_VERSION
	.align		4
        /*0000*/ 	.byte	0x04, 0x37
        /*0002*/ 	.short	(.L_150 - .L_149)
.L_149:
        /*0004*/ 	.word	0x00000082


	//----- nvinfo : EIATTR_KPARAM_INFO
	.align		4
.L_150:
        /*0008*/ 	.byte	0x04, 0x17
        /*000a*/ 	.short	(.L_152 - .L_151)
.L_151:
        /*000c*/ 	.word	0x00000000
        /*0010*/ 	.short	0x0002
        /*0012*/ 	.short	0x0010
        /*0014*/ 	.byte	0x00, 0xf5, 0x21, 0x00


	//----- nvinfo : EIATTR_KPARAM_INFO
	.align		4
.L_152:
        /*0018*/ 	.byte	0x04, 0x17
        /*001a*/ 	.short	(.L_154 - .L_153)
.L_153:
        /*001c*/ 	.word	0x00000000
        /*0020*/ 	.short	0x0001
        /*0022*/ 	.short	0x0008
        /*0024*/ 	.byte	0x00, 0xf5, 0x21, 0x00


	//----- nvinfo : EIATTR_KPARAM_INFO
	.align		4
.L_154:
        /*0028*/ 	.byte	0x04, 0x17
        /*002a*/ 	.short	(.L_156 - .L_155)
.L_155:
        /*002c*/ 	.word	0x00000000
        /*0030*/ 	.short	0x0000
        /*0032*/ 	.short	0x0000
        /*0034*/ 	.byte	0x00, 0xf5, 0x21, 0x00


	//----- nvinfo : EIATTR_SPARSE_MMA_MASK
	.align		4
.L_156:
        /*0038*/ 	.byte	0x03, 0x50
        /*003a*/ 	.short	0x0000


	//----- nvinfo : EIATTR_MAXREG_COUNT
	.align		4
        /*003c*/ 	.byte	0x03, 0x1b
        /*003e*/ 	.short	0x00ff


	//----- nvinfo : EIATTR_MERCURY_ISA_VERSION
	.align		4
        /*0040*/ 	.byte	0x03, 0x5f
        /*0042*/ 	.short	0x0101


	//----- nvinfo : EIATTR_VRC_CTA_INIT_COUNT
	.align		4
        /*0044*/ 	.byte	0x02, 0x4a
	.zero		1
	.zero		1


	//----- nvinfo : EIATTR_EXIT_INSTR_OFFSETS
	.align		4
        /*0048*/ 	.byte	0x04, 0x1c
        /*004a*/ 	.short	(.L_158 - .L_157)


	//   ....[0]....
.L_157:
        /*004c*/ 	.word	0x000000b0


	//   ....[1]....
        /*0050*/ 	.word	0x000001b0


	//----- nvinfo : EIATTR_CBANK_PARAM_SIZE
	.align		4
.L_158:
        /*0054*/ 	.byte	0x03, 0x19
        /*0056*/ 	.short	0x0018


	//----- nvinfo : EIATTR_PARAM_CBANK
	.align		4
        /*0058*/ 	.byte	0x04, 0x0a
        /*005a*/ 	.short	(.L_160 - .L_159)
	.align		4
.L_159:
        /*005c*/ 	.word	index@(.nv.constant0._Z3f_kPfS_S_)
        /*0060*/ 	.short	0x0380
        /*0062*/ 	.short	0x0018


	//----- nvinfo : EIATTR_SW_WAR
	.align		4
.L_160:
        /*0064*/ 	.byte	0x04, 0x36
        /*0066*/ 	.short	(.L_162 - .L_161)
.L_161:
        /*0068*/ 	.word	0x00000008
.L_162:


//--------------------- .nv.info._Z4df_kPfPS_S0_S_i --------------------------
	.section	.nv.info._Z4df_kPfPS_S0_S_i,"",@"SHT_CUDA_INFO"
	.sectionflags	@""
	.align	4


	//----- nvinfo : EIATTR_CUDA_API_VERSION
	.align		4
        /*0000*/ 	.byte	0x04, 0x37
        /*0002*/ 	.short	(.L_164 - .L_163)
.L_163:
        /*0004*/ 	.word	0x00000082


	//----- nvinfo : EIATTR_KPARAM_INFO
	.align		4
.L_164:
        /*0008*/ 	.byte	0x04, 0x17
        /*000a*/ 	.short	(.L_166 - .L_165)
.L_165:
        /*000c*/ 	.word	0x00000000
        /*0010*/ 	.short	0x0004
        /*0012*/ 	.short	0x0020
        /*0014*/ 	.byte	0x00, 0xf0, 0x11, 0x00


	//----- nvinfo : EIATTR_KPARAM_INFO
	.align		4
.L_166:
        /*0018*/ 	.byte	0x04, 0x17
        /*001a*/ 	.short	(.L_168 - .L_167)
.L_167:
        /*001c*/ 	.word	0x00000000
        /*0020*/ 	.short	0x0003
        /*0022*/ 	.short	0x0018
        /*0024*/ 	.byte	0x00, 0xf5, 0x21, 0x00


	//----- nvinfo : EIATTR_KPARAM_INFO
	.align		4
.L_168:
        /*0028*/ 	.byte	0x04, 0x17
        /*002a*/ 	.short	(.L_170 - .L_169)
.L_169:
        /*002c*/ 	.word	0x00000000
        /*0030*/ 	.short	0x0002
        /*0032*/ 	.short	0x0010
        /*0034*/ 	.byte	0x00, 0xf5, 0x21, 0x00


	//----- nvinfo : EIATTR_KPARAM_INFO
	.align		4
.L_170:
        /*0038*/ 	.byte	0x04, 0x17
        /*003a*/ 	.short	(.L_172 - .L_171)
.L_171:
        /*003c*/ 	.word	0x00000000
        /*0040*/ 	.short	0x0001
        /*0042*/ 	.short	0x0008
        /*0044*/ 	.byte	0x00, 0xf5, 0x21, 0x00


	//----- nvinfo : EIATTR_KPARAM_INFO
	.align		4
.L_172:
        /*0048*/ 	.byte	0x04, 0x17
        /*004a*/ 	.short	(.L_174 - .L_173)
.L_173:
        /*004c*/ 	.word	0x00000000
        /*0050*/ 	.short	0x0000
        /*0052*/ 	.short	0x0000
        /*0054*/ 	.byte	0x00, 0xf5, 0x21, 0x00


	//----- nvinfo : EIATTR_SPARSE_MMA_MASK
	.align		4
.L_174:
        /*0058*/ 	.byte	0x03, 0x50
        /*005a*/ 	.short	0x0000


	//----- nvinfo : EIATTR_MAXREG_COUNT
	.align		4
        /*005c*/ 	.byte	0x03, 0x1b
        /*005e*/ 	.short	0x00ff


	//----- nvinfo : EIATTR_MERCURY_ISA_VERSION
	.align		4
        /*0060*/ 	.byte	0x03, 0x5f
        /*0062*/ 	.short	0x0101


	//----- nvinfo : EIATTR_VRC_CTA_INIT_COUNT
	.align		4
        /*0064*/ 	.byte	0x02, 0x4a
	.zero		1
	.zero		1


	//----- nvinfo : EIATTR_EXIT_INSTR_OFFSETS
	.align		4
        /*0068*/ 	.byte	0x04, 0x1c
        /*006a*/ 	.short	(.L_176 - .L_175)


	//   ....[0]....
.L_175:
        /*006c*/ 	.word	0x00000100


	//   ....[1]....
        /*0070*/ 	.word	0x00000360


	//----- nvinfo : EIATTR_CRS_STACK_SIZE
	.align		4
.L_176:
        /*0074*/ 	.byte	0x04, 0x1e
        /*0076*/ 	.short	(.L_178 - .L_177)
.L_177:
        /*0078*/ 	.word	0x00000000


	//----- nvinfo : EIATTR_CBANK_PARAM_SIZE
	.align		4
.L_178:
        /*007c*/ 	.byte	0x03, 0x19
        /*007e*/ 	.short	0x0024


	//----- nvinfo : EIATTR_PARAM_CBANK
	.align		4
        /*0080*/ 	.byte	0x04, 0x0a
        /*0082*/ 	.short	(.L_180 - .L_179)
	.align		4
.L_179:
        /*0084*/ 	.word	index@(.nv.constant0._Z4df_kPfPS_S0_S_i)
        /*0088*/ 	.short	0x0380
        /*008a*/ 	.short	0x0024


	//----- nvinfo : EIATTR_SW_WAR
	.align		4
.L_180:
        /*008c*/ 	.byte	0x04, 0x36
        /*008e*/ 	.short	(.L_182 - .L_181)
.L_181:
        /*0090*/ 	.word	0x00000008
.L_182:


//--------------------- .nv.info._Z8deltau_kPPfS0_i --------------------------
	.section	.nv.info._Z8deltau_kPPfS0_i,"",@"SHT_CUDA_INFO"
	.sectionflags	@""
	.align	4


	//----- nvinfo : EIATTR_CUDA_API_VERSION
	.align		4
        /*0000*/ 	.byte	0x04, 0x37
        /*0002*/ 	.short	(.L_184 - .L_183)
.L_183:
        /*0004*/ 	.word	0x00000082


	//----- nvinfo : EIATTR_KPARAM_INFO
	.align		4
.L_184:
        /*0008*/ 	.byte	0x04, 0x17
        /*000a*/ 	.short	(.L_186 - .L_185)
.L_185:
        /*000c*/ 	.word	0x00000000
        /*0010*/ 	.short	0x0002
        /*0012*/ 	.short	0x0010
        /*0014*/ 	.byte	0x00, 0xf0, 0x11, 0x00


	//----- nvinfo : EIATTR_KPARAM_INFO
	.align		4
.L_186:
        /*0018*/ 	.byte	0x04, 0x17
        /*001a*/ 	.short	(.L_188 - .L_187)
.L_187:
        /*001c*/ 	.word	0x00000000
        /*0020*/ 	.short	0x0001
        /*0022*/ 	.short	0x0008
        /*0024*/ 	.byte	0x00, 0xf5, 0x21, 0x00


	//----- nvinfo : EIATTR_KPARAM_INFO
	.align		4
.L_188:
        /*0028*/ 	.byte	0x04, 0x17
        /*002a*/ 	.short	(.L_190 - .L_189)
.L_189:
        /*002c*/ 	.word	0x00000000
        /*0030*/ 	.short	0x0000
        /*0032*/ 	.short	0x0000
        /*0034*/ 	.byte	0x00, 0xf5, 0x21, 0x00


	//----- nvinfo : EIATTR_SPARSE_MMA_MASK
	.align		4
.L_190:
        /*0038*/ 	.byte	0x03, 0x50
        /*003a*/ 	.short	0x0000


	//----- nvinfo : EIATTR_MAXREG_COUNT
	.align		4
        /*003c*/ 	.byte	0x03, 0x1b
        /*003e*/ 	.short	0x00ff


	//----- nvinfo : EIATTR_MERCURY_ISA_VERSION
	.align		4
        /*0040*/ 	.byte	0x03, 0x5f
        /*0042*/ 	.short	0x0101


	//----- nvinfo : EIATTR_VRC_CTA_INIT_COUNT
	.align		4
        /*0044*/ 	.byte	0x02, 0x4a
	.zero		1
	.zero		1


	//----- nvinfo : EIATTR_EXIT_INSTR_OFFSETS
	.align		4
        /*0048*/ 	.byte	0x04, 0x1c
        /*004a*/ 	.short	(.L_192 - .L_191)


	//   ....[0]....
.L_191:
        /*004c*/ 	.word	0x00000110


	//   ....[1]....
        /*0050*/ 	.word	0x00000410


	//   ....[2]....
        /*0054*/ 	.word	0x00000d50


	//----- nvinfo : EIATTR_CRS_STACK_SIZE
	.align		4
.L_192:
        /*0058*/ 	.byte	0x04, 0x1e
        /*005a*/ 	.short	(.L_194 - .L_193)
.L_193:
        /*005c*/ 	.word	0x00000000


	//----- nvinfo : EIATTR_CBANK_PARAM_SIZE
	.align		4
.L_194:
        /*0060*/ 	.byte	0x03, 0x19
        /*0062*/ 	.short	0x0014


	//----- nvinfo : EIATTR_PARAM_CBANK
	.align		4
        /*0064*/ 	.byte	0x04, 0x0a
        /*0066*/ 	.short	(.L_196 - .L_195)
	.align		4
.L_195:
        /*0068*/ 	.word	index@(.nv.constant0._Z8deltau_kPPfS0_i)
        /*006c*/ 	.short	0x0380
        /*006e*/ 	.short	0x0014


	//----- nvinfo : EIATTR_SW_WAR
	.align		4
.L_196:
        /*0070*/ 	.byte	0x04, 0x36
        /*0072*/ 	.short	(.L_198 - .L_197)
.L_197:
        /*0074*/ 	.word	0x00000008
.L_198:


//--------------------- .nv.info._Z34waveBackpropagationBoundaryCornersPPfS0_S0_S0_S0_i --------------------------
	.section	.nv.info._Z34waveBackpropagationBoundaryCornersPPfS0_S0_S0_S0_i,"",@"SHT_CUDA_INFO"
	.sectionflags	@""
	.align	4


	//----- nvinfo : EIATTR_CUDA_API_VERSION
	.align		4
        /*0000*/ 	.byte	0x04, 0x37
        /*0002*/ 	.short	(.L_200 - .L_199)
.L_199:
        /*0004*/ 	.word	0x00000082


	//----- nvinfo : EIATTR_KPARAM_INFO
	.align		4
.L_200:
        /*0008*/ 	.byte	0x04, 0x17
        /*000a*/ 	.short	(.L_202 - .L_201)
.L_201:
        /*000c*/ 	.word	0x00000000
        /*0010*/ 	.short	0x0005
        /*0012*/ 	.short	0x0028
        /*0014*/ 	.byte	0x00, 0xf0, 0x11, 0x00


	//----- nvinfo : EIATTR_KPARAM_INFO
	.align		4
.L_202:
        /*0018*/ 	.byte	0x04, 0x17
        /*001a*/ 	.short	(.L_204 - .L_203)
.L_203:
        /*001c*/ 	.word	0x00000000
        /*0020*/ 	.short	0x0004
        /*0022*/ 	.short	0x0020
        /*0024*/ 	.byte	0x00, 0xf5, 0x21, 0x00


	//----- nvinfo : EIATTR_KPARAM_INFO
	.align		4
.L_204:
        /*0028*/ 	.byte	0x04, 0x17
        /*002a*/ 	.short	(.L_206 - .L_205)
.L_205:
        /*002c*/ 	.word	0x00000000
        /*0030*/ 	.short	0x0003
        /*0032*/ 	.short	0x0018
        /*0034*/ 	.byte	0x00, 0xf5, 0x21, 0x00


	//----- nvinfo : EIATTR_KPARAM_INFO
	.align		4
.L_206:
        /*0038*/ 	.byte	0x04, 0x17
        /*003a*/ 	.short	(.L_208 - .L_207)
.L_207:
        /*003c*/ 	.word	0x00000000
        /*0040*/ 	.short	0x0002
        /*0042*/ 	.short	0x0010
        /*0044*/ 	.byte	0x00, 0xf5, 0x21, 0x00


	//----- nvinfo : EIATTR_KPARAM_INFO
	.align		4
.L_208:
        /*0048*/ 	.byte	0x04, 0x17
        /*004a*/ 	.short	(.L_210 - .L_209)
.L_209:
        /*004c*/ 	.word	0x00000000
        /*0050*/ 	.short	0x0001
        /*0052*/ 	.short	0x0008
        /*0054*/ 	.byte	0x00, 0xf5, 0x21, 0x00


	//----- nvinfo : EIATTR_KPARAM_INFO
	.align		4
.L_210:
        /*0058*/ 	.byte	0x04, 0x17
        /*005a*/ 	.short	(.L_212 - .L_211)
.L_211:
        /*005c*/ 	.word	0x00000000
        /*0060*/ 	.short	0x0000
        /*0062*/ 	.short	0x0000
        /*0064*/ 	.byte	0x00, 0xf5, 0x21, 0x00


	//----- nvinfo : EIATTR_SPARSE_MMA_MASK
	.align		4
.L_212:
        /*0068*/ 	.byte	0x03, 0x50
        /*006a*/ 	.short	0x0000


	//----- nvinfo : EIATTR_MAXREG_COUNT
	.align		4
        /*006c*/ 	.byte	0x03, 0x1b
        /*006e*/ 	.short	0x00ff


	//----- nvinfo : EIATTR_MERCURY_ISA_VERSION
	.align		4
        /*0070*/ 	.byte	0x03, 0x5f
        /*0072*/ 	.short	0x0101


	//----- nvinfo : EIATTR_VRC_CTA_INIT_COUNT
	.align		4
        /*0074*/ 	.byte	0x02, 0x4a
	.zero		1
	.zero		1


	//----- nvinfo : EIATTR_EXIT_INSTR_OFFSETS
	.align		4
        /*0078*/ 	.byte	0x04, 0x1c
        /*007a*/ 	.short	(.L_214 - .L_213)


	//   ....[0]....
.L_213:
        /*007c*/ 	.word	0x000000e0


	//   ....[1]....
        /*0080*/ 	.word	0x000007e0


	//----- nvinfo : EIATTR_CRS_STACK_SIZE
	.align		4
.L_214:
        /*0084*/ 	.byte	0x04, 0x1e
        /*0086*/ 	.short	(.L_216 - .L_215)
.L_215:
        /*0088*/ 	.word	0x00000000


	//----- nvinfo : EIATTR_CBANK_PARAM_SIZE
	.align		4
.L_216:
        /*008c*/ 	.byte	0x03, 0x19
        /*008e*/ 	.short	0x002c


	//----- nvinfo : EIATTR_PARAM_CBANK
	.align		4
        /*0090*/ 	.byte	0x04, 0x0a
        /*0092*/ 	.short	(.L_218 - .L_217)
	.align		4
.L_217:
        /*0094*/ 	.word	index@(.nv.constant0._Z34waveBackpropagationBoundaryCornersPPfS0_S0_S0_S0_i)
        /*0098*/ 	.short	0x0380
        /*009a*/ 	.short	0x002c


	//----- nvinfo : EIATTR_SW_WAR
	.align		4
.L_218:
        /*009c*/ 	.byte	0x04, 0x36
        /*009e*/ 	.short	(.L_220 - .L_219)
.L_219:
        /*00a0*/ 	.word	0x00000008
.L_220:


//--------------------- .nv.info._Z19waveBackpropagationPPfS_fi --------------------------
	.section	.nv.info._Z19waveBackpropagationPPfS_fi,"",@"SHT_CUDA_INFO"
	.sectionflags	@""
	.align	4


	//----- nvinfo : EIATTR_CUDA_API_VERSION
	.align		4
        /*0000*/ 	.byte	0x04, 0x37
        /*0002*/ 	.short	(.L_222 - .L_221)
.L_221:
        /*0004*/ 	.word	0x00000082


	//----- nvinfo : EIATTR_KPARAM_INFO
	.align		4
.L_222:
        /*0008*/ 	.byte	0x04, 0x17
        /*000a*/ 	.short	(.L_224 - .L_223)
.L_223:
        /*000c*/ 	.word	0x00000000
        /*0010*/ 	.short	0x0003
        /*0012*/ 	.short	0x0014
        /*0014*/ 	.byte	0x00, 0xf0, 0x11, 0x00


	//----- nvinfo : EIATTR_KPARAM_INFO
	.align		4
.L_224:
        /*0018*/ 	.byte	0x04, 0x17
        /*001a*/ 	.short	(.L_226 - .L_225)
.L_225:
        /*001c*/ 	.word	0x00000000
        /*0020*/ 	.short	0x0002
        /*0022*/ 	.short	0x0010
        /*0024*/ 	.byte	0x00, 0xf0, 0x11, 0x00


	//----- nvinfo : EIATTR_KPARAM_INFO
	.align		4
.L_226:
        /*0028*/ 	.byte	0x04, 0x17
        /*002a*/ 	.short	(.L_228 - .L_227)
.L_227:
        /*002c*/ 	.word	0x00000000
        /*0030*/ 	.short	0x0001
        /*0032*/ 	.short	0x0008
        /*0034*/ 	.byte	0x00, 0xf5, 0x21, 0x00


	//----- nvinfo : EIATTR_KPARAM_INFO
	.align		4
.L_228:
        /*0038*/ 	.byte	0x04, 0x17
        /*003a*/ 	.short	(.L_230 - .L_229)
.L_229:
        /*003c*/ 	.word	0x00000000
        /*0040*/ 	.short	0x0000
        /*0042*/ 	.short	0x0000
        /*0044*/ 	.byte	0x00, 0xf5, 0x21, 0x00


	//----- nvinfo : EIATTR_SPARSE_MMA_MASK
	.align		4
.L_230:
        /*0048*/ 	.byte	0x03, 0x50
        /*004a*/ 	.short	0x0000


	//----- nvinfo : EIATTR_MAXREG_COUNT
	.align		4
        /*004c*/ 	.byte	0x03, 0x1b
        /*004e*/ 	.short	0x00ff


	//----- nvinfo : EIATTR_MERCURY_ISA_VERSION
	.align		4
        /*0050*/ 	.byte	0x03, 0x5f
        /*0052*/ 	.short	0x0101


	//----- nvinfo : EIATTR_VRC_CTA_INIT_COUNT
	.align		4
        /*0054*/ 	.byte	0x02, 0x4a
	.zero		1
	.zero		1


	//----- nvinfo : EIATTR_EXIT_INSTR_OFFSETS
	.align		4
        /*0058*/ 	.byte	0x04, 0x1c
        /*005a*/ 	.short	(.L_232 - .L_231)


	//   ....[0]....
.L_231:
        /*005c*/ 	.word	0x00000110


	//   ....[1]....
        /*0060*/ 	.word	0x000004d0


	//----- nvinfo : EIATTR_CRS_STACK_SIZE
	.align		4
.L_232:
        /*0064*/ 	.byte	0x04, 0x1e
        /*0066*/ 	.short	(.L_234 - .L_233)
.L_233:
        /*0068*/ 	.word	0x00000000


	//----- nvinfo : EIATTR_CBANK_PARAM_SIZE
	.align		4
.L_234:
        /*006c*/ 	.byte	0x03, 0x19
        /*006e*/ 	.short	0x0018


	//----- nvinfo : EIATTR_PARAM_CBANK
	.align		4
        /*0070*/ 	.byte	0x04, 0x0a
        /*0072*/ 	.short	(.L_236 - .L_235)
	.align		4
.L_235:
        /*0074*/ 	.word	index@(.nv.constant0._Z19waveBackpropagationPPfS_fi)
        /*0078*/ 	.short	0x0380
        /*007a*/ 	.short	0x0018


	//----- nvinfo : EIATTR_SW_WAR
	.align		4
.L_236:
        /*007c*/ 	.byte	0x04, 0x36
        /*007e*/ 	.short	(.L_238 - .L_237)
.L_237:
        /*0080*/ 	.word	0x00000008
.L_238:


//--------------------- .nv.info._Z4setZPPf       --------------------------
	.section	.nv.info._Z4setZPPf,"",@"SHT_CUDA_INFO"
	.sectionflags	@""
	.align	4


	//----- nvinfo : EIATTR_CUDA_API_VERSION
	.align		4
        /*0000*/ 	.byte	0x04, 0x37
        /*0002*/ 	.short	(.L_240 - .L_239)
.L_239:
        /*0004*/ 	.word	0x00000082


	//----- nvinfo : EIATTR_KPARAM_INFO
	.align		4
.L_240:
        /*0008*/ 	.byte	0x04, 0x17
        /*000a*/ 	.short	(.L_242 - .L_241)
.L_241:
        /*000c*/ 	.word	0x00000000
        /*0010*/ 	.short	0x0000
        /*0012*/ 	.short	0x0000
        /*0014*/ 	.byte	0x00, 0xf5, 0x21, 0x00


	//----- nvinfo : EIATTR_SPARSE_MMA_MASK
	.align		4
.L_242:
        /*0018*/ 	.byte	0x03, 0x50
        /*001a*/ 	.short	0x0000


	//----- nvinfo : EIATTR_MAXREG_COUNT
	.align		4
        /*001c*/ 	.byte	0x03, 0x1b
        /*001e*/ 	.short	0x00ff


	//----- nvinfo : EIATTR_MERCURY_ISA_VERSION
	.align		4
        /*0020*/ 	.byte	0x03, 0x5f
        /*0022*/ 	.short	0x0101


	//----- nvinfo : EIATTR_VRC_CTA_INIT_COUNT
	.align		4
        /*0024*/ 	.byte	0x02, 0x4a
	.zero		1
	.zero		1


	//----- nvinfo : EIATTR_EXIT_INSTR_OFFSETS
	.align		4
        /*0028*/ 	.byte	0x04, 0x1c
        /*002a*/ 	.short	(.L_244 - .L_243)


	//   ....[0]....
.L_243:
        /*002c*/ 	.word	0x00000100


	//   ....[1]....
        /*0030*/ 	.word	0x000001f0


	//----- nvinfo : EIATTR_CBANK_PARAM_SIZE
	.align		4
.L_244:
        /*0034*/ 	.byte	0x03, 0x19
        /*0036*/ 	.short	0x0008


	//----- nvinfo : EIATTR_PARAM_CBANK
	.align		4
        /*0038*/ 	.byte	0x04, 0x0a
        /*003a*/ 	.short	(.L_246 - .L_245)
	.align		4
.L_245:
        /*003c*/ 	.word	index@(.nv.constant0._Z4setZPPf)
        /*0040*/ 	.short	0x0380
        /*0042*/ 	.short	0x0008


	//----- nvinfo : EIATTR_SW_WAR
	.align		4
.L_246:
        /*0044*/ 	.byte	0x04, 0x36
        /*0046*/ 	.short	(.L_248 - .L_247)
.L_247:
        /*0048*/ 	.word	0x00000008
.L_248:


//--------------------- .nv.info._Z19differenceAtSensorsPPfS_S_S_S_S0_S0_S0_S0_i --------------------------
	.section	.nv.info._Z19differenceAtSensorsPPfS_S_S_S_S0_S0_S0_S0_i,"",@"SHT_CUDA_INFO"
	.sectionflags	@""
	.align	4


	//----- nvinfo : EIATTR_CUDA_API_VERSION
	.align		4
        /*0000*/ 	.byte	0x04, 0x37
        /*0002*/ 	.short	(.L_250 - .L_249)
.L_249:
        /*0004*/ 	.word	0x00000082


	//----- nvinfo : EIATTR_KPARAM_INFO
	.align		4
.L_250:
        /*0008*/ 	.byte	0x04, 0x17
        /*000a*/ 	.short	(.L_252 - .L_251)
.L_251:
        /*000c*/ 	.word	0x00000000
        /*0010*/ 	.short	0x0009
        /*0012*/ 	.short	0x0048
        /*0014*/ 	.byte	0x00, 0xf0, 0x11, 0x00


	//----- nvinfo : EIATTR_KPARAM_INFO
	.align		4
.L_252:
        /*0018*/ 	.byte	0x04, 0x17
        /*001a*/ 	.short	(.L_254 - .L_253)
.L_253:
        /*001c*/ 	.word	0x00000000
        /*0020*/ 	.short	0x0008
        /*0022*/ 	.short	0x0040
        /*0024*/ 	.byte	0x00, 0xf5, 0x21, 0x00


	//----- nvinfo : EIATTR_KPARAM_INFO
	.align		4
.L_254:
        /*0028*/ 	.byte	0x04, 0x17
        /*002a*/ 	.short	(.L_256 - .L_255)
.L_255:
        /*002c*/ 	.word	0x00000000
        /*0030*/ 	.short	0x0007
        /*0032*/ 	.short	0x0038
        /*0034*/ 	.byte	0x00, 0xf5, 0x21, 0x00


	//----- nvinfo : EIATTR_KPARAM_INFO
	.align		4
.L_256:
        /*0038*/ 	.byte	0x04, 0x17
        /*003a*/ 	.short	(.L_258 - .L_257)
.L_257:
        /*003c*/ 	.word	0x00000000
        /*0040*/ 	.short	0x0006
        /*0042*/ 	.short	0x0030
        /*0044*/ 	.byte	0x00, 0xf5, 0x21, 0x00


	//----- nvinfo : EIATTR_KPARAM_INFO
	.align		4
.L_258:
        /*0048*/ 	.byte	0x04, 0x17
        /*004a*/ 	.short	(.L_260 - .L_259)
.L_259:
        /*004c*/ 	.word	0x00000000
        /*0050*/ 	.short	0x0005
        /*0052*/ 	.short	0x0028
        /*0054*/ 	.byte	0x00, 0xf5, 0x21, 0x00


	//----- nvinfo : EIATTR_KPARAM_INFO
	.align		4
.L_260:
        /*0058*/ 	.byte	0x04, 0x17
        /*005a*/ 	.short	(.L_262 - .L_261)
.L_261:
        /*005c*/ 	.word	0x00000000
        /*0060*/ 	.short	0x0004
        /*0062*/ 	.short	0x0020
        /*0064*/ 	.byte	0x00, 0xf5, 0x21, 0x00


	//----- nvinfo : EIATTR_KPARAM_INFO
	.align		4
.L_262:
        /*0068*/ 	.byte	0x04, 0x17
        /*006a*/ 	.short	(.L_264 - .L_263)
.L_263:
        /*006c*/ 	.word	0x00000000
        /*0070*/ 	.short	0x0003
        /*0072*/ 	.short	0x0018
        /*0074*/ 	.byte	0x00, 0xf5, 0x21, 0x00


	//----- nvinfo : EIATTR_KPARAM_INFO
	.align		4
.L_264:
        /*0078*/ 	.byte	0x04, 0x17
        /*007a*/ 	.short	(.L_266 - .L_265)
.L_265:
        /*007c*/ 	.word	0x00000000
        /*0080*/ 	.short	0x0002
        /*0082*/ 	.short	0x0010
        /*0084*/ 	.byte	0x00, 0xf5, 0x21, 0x00


	//----- nvinfo : EIATTR_KPARAM_INFO
	.align		4
.L_266:
        /*0088*/ 	.byte	0x04, 0x17
        /*008a*/ 	.short	(.L_268 - .L_267)
.L_267:
        /*008c*/ 	.word	0x00000000
        /*0090*/ 	.short	0x0001
        /*0092*/ 	.short	0x0008
        /*0094*/ 	.byte	0x00, 0xf5, 0x21, 0x00


	//----- nvinfo : EIATTR_KPARAM_INFO
	.align		4
.L_268:
        /*0098*/ 	.byte	0x04, 0x17
        /*009a*/ 	.short	(.L_270 - .L_269)
.L_269:
        /*009c*/ 	.word	0x00000000
        /*00a0*/ 	.short	0x0000
        /*00a2*/ 	.short	0x0000
        /*00a4*/ 	.byte	0x00, 0xf5, 0x21, 0x00


	//----- nvinfo : EIATTR_SPARSE_MMA_MASK
	.align		4
.L_270:
        /*00a8*/ 	.byte	0x03, 0x50
        /*00aa*/ 	.short	0x0000


	//----- nvinfo : EIATTR_MAXREG_COUNT
	.align		4
        /*00ac*/ 	.byte	0x03, 0x1b
        /*00ae*/ 	.short	0x00ff


	//----- nvinfo : EIATTR_MERCURY_ISA_VERSION
	.align		4
        /*00b0*/ 	.byte	0x03, 0x5f
        /*00b2*/ 	.short	0x0101


	//----- nvinfo : EIATTR_VRC_CTA_INIT_COUNT
	.align		4
        /*00b4*/ 	.byte	0x02, 0x4a
	.zero		1
	.zero		1


	//----- nvinfo : EIATTR_EXIT_INSTR_OFFSETS
	.align		4
        /*00b8*/ 	.byte	0x04, 0x1c
        /*00ba*/ 	.short	(.L_272 - .L_271)


	//   ....[0]....
.L_271:
        /*00bc*/ 	.word	0x00000110


	//   ....[1]....
        /*00c0*/ 	.word	0x000005c0


	//----- nvinfo : EIATTR_CBANK_PARAM_SIZE
	.align		4
.L_272:
        /*00c4*/ 	.byte	0x03, 0x19
        /*00c6*/ 	.short	0x004c


	//----- nvinfo : EIATTR_PARAM_CBANK
	.align		4
        /*00c8*/ 	.byte	0x04, 0x0a
        /*00ca*/ 	.short	(.L_274 - .L_273)
	.align		4
.L_273:
        /*00cc*/ 	.word	index@(.nv.constant0._Z19differenceAtSensorsPPfS_S_S_S_S0_S0_S0_S0_i)
        /*00d0*/ 	.short	0x0380
        /*00d2*/ 	.short	0x004c


	//----- nvinfo : EIATTR_SW_WAR
	.align		4
.L_274:
        /*00d4*/ 	.byte	0x04, 0x36
        /*00d6*/ 	.short	(.L_276 - .L_275)
.L_275:
        /*00d8*/ 	.word	0x00000008
.L_276:


//--------------------- .nv.info._Z8setAlphaPf    --------------------------
	.section	.nv.info._Z8setAlphaPf,"",@"SHT_CUDA_INFO"
	.sectionflags	@""
	.align	4


	//----- nvinfo : EIATTR_CUDA_API_VERSION
	.align		4
        /*0000*/ 	.byte	0x04, 0x37
        /*0002*/ 	.short	(.L_278 - .L_277)
.L_277:
        /*0004*/ 	.word	0x00000082


	//----- nvinfo : EIATTR_KPARAM_INFO
	.align		4
.L_278:
        /*0008*/ 	.byte	0x04, 0x17
        /*000a*/ 	.short	(.L_280 - .L_279)
.L_279:
        /*000c*/ 	.word	0x00000000
        /*0010*/ 	.short	0x0000
        /*0012*/ 	.short	0x0000
        /*0014*/ 	.byte	0x00, 0xf5, 0x21, 0x00


	//----- nvinfo : EIATTR_SPARSE_MMA_MASK
	.align		4
.L_280:
        /*0018*/ 	.byte	0x03, 0x50
        /*001a*/ 	.short	0x0000


	//----- nvinfo : EIATTR_MAXREG_COUNT
	.align		4
        /*001c*/ 	.byte	0x03, 0x1b
        /*001e*/ 	.short	0x00ff


	//----- nvinfo : EIATTR_MERCURY_ISA_VERSION
	.align		4
        /*0020*/ 	.byte	0x03, 0x5f
        /*0022*/ 	.short	0x0101


	//----- nvinfo : EIATTR_VRC_CTA_INIT_COUNT
	.align		4
        /*0024*/ 	.byte	0x02, 0x4a
	.zero		1
	.zero		1


	//----- nvinfo : EIATTR_EXIT_INSTR_OFFSETS
	.align		4
        /*0028*/ 	.byte	0x04, 0x1c
        /*002a*/ 	.short	(.L_282 - .L_281)


	//   ....[0]....
.L_281:
        /*002c*/ 	.word	0x000000c0


	//   ....[1]....
        /*0030*/ 	.word	0x00000160


	//----- nvinfo : EIATTR_CBANK_PARAM_SIZE
	.align		4
.L_282:
        /*0034*/ 	.byte	0x03, 0x19
        /*0036*/ 	.short	0x0008


	//----- nvinfo : EIATTR_PARAM_CBANK
	.align		4
        /*0038*/ 	.byte	0x04, 0x0a
        /*003a*/ 	.short	(.L_284 - .L_283)
	.align		4
.L_283:
        /*003c*/ 	.word	index@(.nv.constant0._Z8setAlphaPf)
        /*0040*/ 	.short	0x0380
        /*0042*/ 	.short	0x0008


	//----- nvinfo : EIATTR_SW_WAR
	.align		4
.L_284:
        /*0044*/ 	.byte	0x04, 0x36
        /*0046*/ 	.short	(.L_286 - .L_285)
.L_285:
        /*0048*/ 	.word	0x00000008
.L_286:


//--------------------- .nv.info._Z13waveAtSensorsPPfS_S_S_S_i --------------------------
	.section	.nv.info._Z13waveAtSensorsPPfS_S_S_S_i,"",@"SHT_CUDA_INFO"
	.sectionflags	@""
	.align	4


	//----- nvinfo : EIATTR_CUDA_API_VERSION
	.align		4
        /*0000*/ 	.byte	0x04, 0x37
        /*0002*/ 	.short	(.L_288 - .L_287)
.L_287:
        /*0004*/ 	.word	0x00000082


	//----- nvinfo : EIATTR_KPARAM_INFO
	.align		4
.L_288:
        /*0008*/ 	.byte	0x04, 0x17
        /*000a*/ 	.short	(.L_290 - .L_289)
.L_289:
        /*000c*/ 	.word	0x00000000
        /*0010*/ 	.short	0x0005
        /*0012*/ 	.short	0x0028
        /*0014*/ 	.byte	0x00, 0xf0, 0x11, 0x00


	//----- nvinfo : EIATTR_KPARAM_INFO
	.align		4
.L_290:
        /*0018*/ 	.byte	0x04, 0x17
        /*001a*/ 	.short	(.L_292 - .L_291)
.L_291:
        /*001c*/ 	.word	0x00000000
        /*0020*/ 	.short	0x0004
        /*0022*/ 	.short	0x0020
        /*0024*/ 	.byte	0x00, 0xf5, 0x21, 0x00


	//----- nvinfo : EIATTR_KPARAM_INFO
	.align		4
.L_292:
        /*0028*/ 	.byte	0x04, 0x17
        /*002a*/ 	.short	(.L_294 - .L_293)
.L_293:
        /*002c*/ 	.word	0x00000000
        /*0030*/ 	.short	0x0003
        /*0032*/ 	.short	0x0018
        /*0034*/ 	.byte	0x00, 0xf5, 0x21, 0x00


	//----- nvinfo : EIATTR_KPARAM_INFO
	.align		4
.L_294:
        /*0038*/ 	.byte	0x04, 0x17
        /*003a*/ 	.short	(.L_296 - .L_295)
.L_295:
        /*003c*/ 	.word	0x00000000
        /*0040*/ 	.short	0x0002
        /*0042*/ 	.short	0x0010
        /*0044*/ 	.byte	0x00, 0xf5, 0x21, 0x00


	//----- nvinfo : EIATTR_KPARAM_INFO
	.align		4
.L_296:
        /*0048*/ 	.byte	0x04, 0x17
        /*004a*/ 	.short	(.L_298 - .L_297)
.L_297:
        /*004c*/ 	.word	0x00000000
        /*0050*/ 	.short	0x0001
        /*0052*/ 	.short	0x0008
        /*0054*/ 	.byte	0x00, 0xf5, 0x21, 0x00


	//----- nvinfo : EIATTR_KPARAM_INFO
	.align		4
.L_298:
        /*0058*/ 	.byte	0x04, 0x17
        /*005a*/ 	.short	(.L_300 - .L_299)
.L_299:
        /*005c*/ 	.word	0x00000000
        /*0060*/ 	.short	0x0000
        /*0062*/ 	.short	0x0000
        /*0064*/ 	.byte	0x00, 0xf5, 0x21, 0x00


	//----- nvinfo : EIATTR_SPARSE_MMA_MASK
	.align		4
.L_300:
        /*0068*/ 	.byte	0x03, 0x50
        /*006a*/ 	.short	0x0000


	//----- nvinfo : EIATTR_MAXREG_COUNT
	.align		4
        /*006c*/ 	.byte	0x03, 0x1b
        /*006e*/ 	.short	0x00ff


	//----- nvinfo : EIATTR_MERCURY_ISA_VERSION
	.align		4
        /*0070*/ 	.byte	0x03, 0x5f
        /*0072*/ 	.short	0x0101


	//----- nvinfo : EIATTR_VRC_CTA_INIT_COUNT
	.align		4
        /*0074*/ 	.byte	0x02, 0x4a
	.zero		1
	.zero		1


	//----- nvinfo : EIATTR_EXIT_INSTR_OFFSETS
	.align		4
        /*0078*/ 	.byte	0x04, 0x1c
        /*007a*/ 	.short	(.L_302 - .L_301)


	//   ....[0]....
.L_301:
        /*007c*/ 	.word	0x00000110


	//   ....[1]....
        /*0080*/ 	.word	0x00000440


	//----- nvinfo : EIATTR_CBANK_PARAM_SIZE
	.align		4
.L_302:
        /*0084*/ 	.byte	0x03, 0x19
        /*0086*/ 	.short	0x002c


	//----- nvinfo : EIATTR_PARAM_CBANK
	.align		4
        /*0088*/ 	.byte	0x04, 0x0a
        /*008a*/ 	.short	(.L_304 - .L_303)
	.align		4
.L_303:
        /*008c*/ 	.word	index@(.nv.constant0._Z13waveAtSensorsPPfS_S_S_S_i)
        /*0090*/ 	.short	0x0380
        /*0092*/ 	.short	0x002c


	//----- nvinfo : EIATTR_SW_WAR
	.align		4
.L_304:
        /*0094*/ 	.byte	0x04, 0x36
        /*0096*/ 	.short	(.L_306 - .L_305)
.L_305:
        /*0098*/ 	.word	0x00000008
.L_306:


//--------------------- .nv.info._Z13waveAtCornersPPf --------------------------
	.section	.nv.info._Z13waveAtCornersPPf,"",@"SHT_CUDA_INFO"
	.sectionflags	@""
	.align	4


	//----- nvinfo : EIATTR_CUDA_API_VERSION
	.align		4
        /*0000*/ 	.byte	0x04, 0x37
        /*0002*/ 	.short	(.L_308 - .L_307)
.L_307:
        /*0004*/ 	.word	0x00000082


	//----- nvinfo : EIATTR_KPARAM_INFO
	.align		4
.L_308:
        /*0008*/ 	.byte	0x04, 0x17
        /*000a*/ 	.short	(.L_310 - .L_309)
.L_309:
        /*000c*/ 	.word	0x00000000
        /*0010*/ 	.short	0x0000
        /*0012*/ 	.short	0x0000
        /*0014*/ 	.byte	0x00, 0xf5, 0x21, 0x00


	//----- nvinfo : EIATTR_SPARSE_MMA_MASK
	.align		4
.L_310:
        /*0018*/ 	.byte	0x03, 0x50
        /*001a*/ 	.short	0x0000


	//----- nvinfo : EIATTR_MAXREG_COUNT
	.align		4
        /*001c*/ 	.byte	0x03, 0x1b
        /*001e*/ 	.short	0x00ff


	//----- nvinfo : EIATTR_MERCURY_ISA_VERSION
	.align		4
        /*0020*/ 	.byte	0x03, 0x5f
        /*0022*/ 	.short	0x0101


	//----- nvinfo : EIATTR_VRC_CTA_INIT_COUNT
	.align		4
        /*0024*/ 	.byte	0x02, 0x4a
	.zero		1
	.zero		1


	//----- nvinfo : EIATTR_EXIT_INSTR_OFFSETS
	.align		4
        /*0028*/ 	.byte	0x04, 0x1c
        /*002a*/ 	.short	(.L_312 - .L_311)


	//   ....[0]....
.L_311:
        /*002c*/ 	.word	0x00000110


	//   ....[1]....
        /*0030*/ 	.word	0x000003a0


	//----- nvinfo : EIATTR_CBANK_PARAM_SIZE
	.align		4
.L_312:
        /*0034*/ 	.byte	0x03, 0x19
        /*0036*/ 	.short	0x0008


	//----- nvinfo : EIATTR_PARAM_CBANK
	.align		4
        /*0038*/ 	.byte	0x04, 0x0a
        /*003a*/ 	.short	(.L_314 - .L_313)
	.align		4
.L_313:
        /*003c*/ 	.word	index@(.nv.constant0._Z13waveAtCornersPPf)
        /*0040*/ 	.short	0x0380
        /*0042*/ 	.short	0x0008


	//----- nvinfo : EIATTR_SW_WAR
	.align		4
.L_314:
        /*0044*/ 	.byte	0x04, 0x36
        /*0046*/ 	.short	(.L_316 - .L_315)
.L_315:
        /*0048*/ 	.word	0x00000008
.L_316:


//--------------------- .nv.info._Z15wavePropagationPPfS_S_S_S_fiPiS1_S1_S1_ --------------------------
	.section	.nv.info._Z15wavePropagationPPfS_S_S_S_fiPiS1_S1_S1_,"",@"SHT_CUDA_INFO"
	.sectionflags	@""
	.align	4


	//----- nvinfo : EIATTR_CUDA_API_VERSION
	.align		4
        /*0000*/ 	.byte	0x04, 0x37
        /*0002*/ 	.short	(.L_318 - .L_317)
.L_317:
        /*0004*/ 	.word	0x00000082


	//----- nvinfo : EIATTR_KPARAM_INFO
	.align		4
.L_318:
        /*0008*/ 	.byte	0x04, 0x17
        /*000a*/ 	.short	(.L_320 - .L_319)
.L_319:
        /*000c*/ 	.word	0x00000000
        /*0010*/ 	.short	0x000a
        /*0012*/ 	.short	0x0048
        /*0014*/ 	.byte	0x00, 0xf5, 0x21, 0x00


	//----- nvinfo : EIATTR_KPARAM_INFO
	.align		4
.L_320:
        /*0018*/ 	.byte	0x04, 0x17
        /*001a*/ 	.short	(.L_322 - .L_321)
.L_321:
        /*001c*/ 	.word	0x00000000
        /*0020*/ 	.short	0x0009
        /*0022*/ 	.short	0x0040
        /*0024*/ 	.byte	0x00, 0xf5, 0x21, 0x00


	//----- nvinfo : EIATTR_KPARAM_INFO
	.align		4
.L_322:
        /*0028*/ 	.byte	0x04, 0x17
        /*002a*/ 	.short	(.L_324 - .L_323)
.L_323:
        /*002c*/ 	.word	0x00000000
        /*0030*/ 	.short	0x0008
        /*0032*/ 	.short	0x0038
        /*0034*/ 	.byte	0x00, 0xf5, 0x21, 0x00


	//----- nvinfo : EIATTR_KPARAM_INFO
	.align		4
.L_324:
        /*0038*/ 	.byte	0x04, 0x17
        /*003a*/ 	.short	(.L_326 - .L_325)
.L_325:
        /*003c*/ 	.word	0x00000000
        /*0040*/ 	.short	0x0007
        /*0042*/ 	.short	0x0030
        /*0044*/ 	.byte	0x00, 0xf5, 0x21, 0x00


	//----- nvinfo : EIATTR_KPARAM_INFO
	.align		4
.L_326:
        /*0048*/ 	.byte	0x04, 0x17
        /*004a*/ 	.short	(.L_328 - .L_327)
.L_327:
        /*004c*/ 	.word	0x00000000
        /*0050*/ 	.short	0x0006
        /*0052*/ 	.short	0x002c
        /*0054*/ 	.byte	0x00, 0xf0, 0x11, 0x00


	//----- nvinfo : EIATTR_KPARAM_INFO
	.align		4
.L_328:
        /*0058*/ 	.byte	0x04, 0x17
        /*005a*/ 	.short	(.L_330 - .L_329)
.L_329:
        /*005c*/ 	.word	0x00000000
        /*0060*/ 	.short	0x0005
        /*0062*/ 	.short	0x0028
        /*0064*/ 	.byte	0x00, 0xf0, 0x11, 0x00


	//----- nvinfo : EIATTR_KPARAM_INFO
	.align		4
.L_330:
        /*0068*/ 	.byte	0x04, 0x17
        /*006a*/ 	.short	(.L_332 - .L_331)
.L_331:
        /*006c*/ 	.word	0x00000000
        /*0070*/ 	.short	0x0004
        /*0072*/ 	.short	0x0020
        /*0074*/ 	.byte	0x00, 0xf5, 0x21, 0x00


	//----- nvinfo : EIATTR_KPARAM_INFO
	.align		4
.L_332:
        /*0078*/ 	.byte	0x04, 0x17
        /*007a*/ 	.short	(.L_334 - .L_333)
.L_333:
        /*007c*/ 	.word	0x00000000
        /*0080*/ 	.short	0x0003
        /*0082*/ 	.short	0x0018
        /*0084*/ 	.byte	0x00, 0xf5, 0x21, 0x00


	//----- nvinfo : EIATTR_KPARAM_INFO
	.align		4
.L_334:
        /*0088*/ 	.byte	0x04, 0x17
        /*008a*/ 	.short	(.L_336 - .L_335)
.L_335:
        /*008c*/ 	.word	0x00000000
        /*0090*/ 	.short	0x0002
        /*0092*/ 	.short	0x0010
        /*0094*/ 	.byte	0x00, 0xf5, 0x21, 0x00


	//----- nvinfo : EIATTR_KPARAM_INFO
	.align		4
.L_336:
        /*0098*/ 	.byte	0x04, 0x17
        /*009a*/ 	.short	(.L_338 - .L_337)
.L_337:
        /*009c*/ 	.word	0x00000000
        /*00a0*/ 	.short	0x0001
        /*00a2*/ 	.short	0x0008
        /*00a4*/ 	.byte	0x00, 0xf5, 0x21, 0x00


	//----- nvinfo : EIATTR_KPARAM_INFO
	.align		4
.L_338:
        /*00a8*/ 	.byte	0x04, 0x17
        /*00aa*/ 	.short	(.L_340 - .L_339)
.L_339:
        /*00ac*/ 	.word	0x00000000
        /*00b0*/ 	.short	0x0000
        /*00b2*/ 	.short	0x0000
        /*00b4*/ 	.byte	0x00, 0xf5, 0x21, 0x00


	//----- nvinfo : EIATTR_SPARSE_MMA_MASK
	.align		4
.L_340:
        /*00b8*/ 	.byte	0x03, 0x50
        /*00ba*/ 	.short	0x0000


	//----- nvinfo : EIATTR_MAXREG_COUNT
	.align		4
        /*00bc*/ 	.byte	0x03, 0x1b
        /*00be*/ 	.short	0x00ff


	//----- nvinfo : EIATTR_MERCURY_ISA_VERSION
	.align		4
        /*00c0*/ 	.byte	0x03, 0x5f
        /*00c2*/ 	.short	0x0101


	//----- nvinfo : EIATTR_VRC_CTA_INIT_COUNT
	.align		4
        /*00c4*/ 	.byte	0x02, 0x4a
	.zero		1
	.zero		1


	//----- nvinfo : EIATTR_EXIT_INSTR_OFFSETS
	.align		4
        /*00c8*/ 	.byte	0x04, 0x1c
        /*00ca*/ 	.short	(.L_342 - .L_341)


	//   ....[0]....
.L_341:
        /*00cc*/ 	.word	0x00000110


	//   ....[1]....
        /*00d0*/ 	.word	0x00000730


	//   ....[2]....
        /*00d4*/ 	.word	0x00000e20


	//----- nvinfo : EIATTR_CRS_STACK_SIZE
	.align		4
.L_342:
        /*00d8*/ 	.byte	0x04, 0x1e
        /*00da*/ 	.short	(.L_344 - .L_343)
.L_343:
        /*00dc*/ 	.word	0x00000000


	//----- nvinfo : EIATTR_CBANK_PARAM_SIZE
	.align		4
.L_344:
        /*00e0*/ 	.byte	0x03, 0x19
        /*00e2*/ 	.short	0x0050


	//----- nvinfo : EIATTR_PARAM_CBANK
	.align		4
        /*00e4*/ 	.byte	0x04, 0x0a
        /*00e6*/ 	.short	(.L_346 - .L_345)
	.align		4
.L_345:
        /*00e8*/ 	.word	index@(.nv.constant0._Z15wavePropagationPPfS_S_S_S_fiPiS1_S1_S1_)
        /*00ec*/ 	.short	0x0380
        /*00ee*/ 	.short	0x0050


	//----- nvinfo : EIATTR_SW_WAR
	.align		4
.L_346:
        /*00f0*/ 	.byte	0x04, 0x36
        /*00f2*/ 	.short	(.L_348 - .L_347)
.L_347:
        /*00f4*/ 	.word	0x00000008
.L_348:


//--------------------- .nv.info._Z28setSensorActivationVariablesPfS_S_S_S_ --------------------------
	.section	.nv.info._Z28setSensorActivationVariablesPfS_S_S_S_,"",@"SHT_CUDA_INFO"
	.sectionflags	@""
	.align	4


	//----- nvinfo : EIATTR_CUDA_API_VERSION
	.align		4
        /*0000*/ 	.byte	0x04, 0x37
        /*0002*/ 	.short	(.L_350 - .L_349)
.L_349:
        /*0004*/ 	.word	0x00000082


	//----- nvinfo : EIATTR_KPARAM_INFO
	.align		4
.L_350:
        /*0008*/ 	.byte	0x04, 0x17
        /*000a*/ 	.short	(.L_352 - .L_351)
.L_351:
        /*000c*/ 	.word	0x00000000
        /*0010*/ 	.short	0x0004
        /*0012*/ 	.short	0x0020
        /*0014*/ 	.byte	0x00, 0xf5, 0x21, 0x00


	//----- nvinfo : EIATTR_KPARAM_INFO
	.align		4
.L_352:
        /*0018*/ 	.byte	0x04, 0x17
        /*001a*/ 	.short	(.L_354 - .L_353)
.L_353:
        /*001c*/ 	.word	0x00000000
        /*0020*/ 	.short	0x0003
        /*0022*/ 	.short	0x0018
        /*0024*/ 	.byte	0x00, 0xf5, 0x21, 0x00


	//----- nvinfo : EIATTR_KPARAM_INFO
	.align		4
.L_354:
        /*0028*/ 	.byte	0x04, 0x17
        /*002a*/ 	.short	(.L_356 - .L_355)
.L_355:
        /*002c*/ 	.word	0x00000000
        /*0030*/ 	.short	0x0002
        /*0032*/ 	.short	0x0010
        /*0034*/ 	.byte	0x00, 0xf5, 0x21, 0x00


	//----- nvinfo : EIATTR_KPARAM_INFO
	.align		4
.L_356:
        /*0038*/ 	.byte	0x04, 0x17
        /*003a*/ 	.short	(.L_358 - .L_357)
.L_357:
        /*003c*/ 	.word	0x00000000
        /*0040*/ 	.short	0x0001
        /*0042*/ 	.short	0x0008
        /*0044*/ 	.byte	0x00, 0xf5, 0x21, 0x00


	//----- nvinfo : EIATTR_KPARAM_INFO
	.align		4
.L_358:
        /*0048*/ 	.byte	0x04, 0x17
        /*004a*/ 	.short	(.L_360 - .L_359)
.L_359:
        /*004c*/ 	.word	0x00000000
        /*0050*/ 	.short	0x0000
        /*0052*/ 	.short	0x0000
        /*0054*/ 	.byte	0x00, 0xf5, 0x21, 0x00


	//----- nvinfo : EIATTR_SPARSE_MMA_MASK
	.align		4
.L_360:
        /*0058*/ 	.byte	0x03, 0x50
        /*005a*/ 	.short	0x0000


	//----- nvinfo : EIATTR_MAXREG_COUNT
	.align		4
        /*005c*/ 	.byte	0x03, 0x1b
        /*005e*/ 	.short	0x00ff


	//----- nvinfo : EIATTR_MERCURY_ISA_VERSION
	.align		4
        /*0060*/ 	.byte	0x03, 0x5f
        /*0062*/ 	.short	0x0101


	//----- nvinfo : EIATTR_VRC_CTA_INIT_COUNT
	.align		4
        /*0064*/ 	.byte	0x02, 0x4a
	.zero		1
	.zero		1


	//----- nvinfo : EIATTR_EXIT_INSTR_OFFSETS
	.align		4
        /*0068*/ 	.byte	0x04, 0x1c
        /*006a*/ 	.short	(.L_362 - .L_361)


	//   ....[0]....
.L_361:
        /*006c*/ 	.word	0x000000d0


	//   ....[1]....
        /*0070*/ 	.word	0x000003f0


	//----- nvinfo : EIATTR_CRS_STACK_SIZE
	.align		4
.L_362:
        /*0074*/ 	.byte	0x04, 0x1e
        /*0076*/ 	.short	(.L_364 - .L_363)
.L_363:
        /*0078*/ 	.word	0x00000000


	//----- nvinfo : EIATTR_CBANK_PARAM_SIZE
	.align		4
.L_364:
        /*007c*/ 	.byte	0x03, 0x19
        /*007e*/ 	.short	0x0028


	//----- nvinfo : EIATTR_PARAM_CBANK
	.align		4
        /*0080*/ 	.byte	0x04, 0x0a
        /*0082*/ 	.short	(.L_366 - .L_365)
	.align		4
.L_365:
        /*0084*/ 	.word	index@(.nv.constant0._Z28setSensorActivationVariablesPfS_S_S_S_)
        /*0088*/ 	.short	0x0380
        /*008a*/ 	.short	0x0028


	//----- nvinfo : EIATTR_SW_WAR
	.align		4
.L_366:
        /*008c*/ 	.byte	0x04, 0x36
        /*008e*/ 	.short	(.L_368 - .L_367)
.L_367:
        /*0090*/ 	.word	0x00000008
.L_368:


//--------------------- .nv.info._Z12imagingFieldPfS_S_ --------------------------
	.section	.nv.info._Z12imagingFieldPfS_S_,"",@"SHT_CUDA_INFO"
	.sectionflags	@""
	.align	4


	//----- nvinfo : EIATTR_CUDA_API_VERSION
	.align		4
        /*0000*/ 	.byte	0x04, 0x37
        /*0002*/ 	.short	(.L_370 - .L_369)
.L_369:
        /*0004*/ 	.word	0x00000082


	//----- nvinfo : EIATTR_KPARAM_INFO
	.align		4
.L_370:
        /*0008*/ 	.byte	0x04, 0x17
        /*000a*/ 	.short	(.L_372 - .L_371)
.L_371:
        /*000c*/ 	.word	0x00000000
        /*0010*/ 	.short	0x0002
        /*0012*/ 	.short	0x0010
        /*0014*/ 	.byte	0x00, 0xf5, 0x21, 0x00


	//----- nvinfo : EIATTR_KPARAM_INFO
	.align		4
.L_372:
        /*0018*/ 	.byte	0x04, 0x17
        /*001a*/ 	.short	(.L_374 - .L_373)
.L_373:
        /*001c*/ 	.word	0x00000000
        /*0020*/ 	.short	0x0001
        /*0022*/ 	.short	0x0008
        /*0024*/ 	.byte	0x00, 0xf5, 0x21, 0x00


	//----- nvinfo : EIATTR_KPARAM_INFO
	.align		4
.L_374:
        /*0028*/ 	.byte	0x04, 0x17
        /*002a*/ 	.short	(.L_376 - .L_375)
.L_375:
        /*002c*/ 	.word	0x00000000
        /*0030*/ 	.short	0x0000
        /*0032*/ 	.short	0x0000
        /*0034*/ 	.byte	0x00, 0xf5, 0x21, 0x00


	//----- nvinfo : EIATTR_SPARSE_MMA_MASK
	.align		4
.L_376:
        /*0038*/ 	.byte	0x03, 0x50
        /*003a*/ 	.short	0x0000


	//----- nvinfo : EIATTR_MAXREG_COUNT
	.align		4
        /*003c*/ 	.byte	0x03, 0x1b
        /*003e*/ 	.short	0x00ff


	//----- nvinfo : EIATTR_MERCURY_ISA_VERSION
	.align		4
        /*0040*/ 	.byte	0x03, 0x5f
        /*0042*/ 	.short	0x0101


	//----- nvinfo : EIATTR_VRC_CTA_INIT_COUNT
	.align		4
        /*0044*/ 	.byte	0x02, 0x4a
	.zero		1
	.zero		1


	//----- nvinfo : EIATTR_EXIT_INSTR_OFFSETS
	.align		4
        /*0048*/ 	.byte	0x04, 0x1c
        /*004a*/ 	.short	(.L_378 - .L_377)


	//   ....[0]....
.L_377:
        /*004c*/ 	.word	0x000000b0


	//   ....[1]....
        /*0050*/ 	.word	0x00002aa0


	//   ....[2]....
        /*0054*/ 	.word	0x00002ad0


	//----- nvinfo : EIATTR_CRS_STACK_SIZE
	.align		4
.L_378:
        /*0058*/ 	.byte	0x04, 0x1e
        /*005a*/ 	.short	(.L_380 - .L_379)
.L_379:
        /*005c*/ 	.word	0x00000000


	//----- nvinfo : EIATTR_CBANK_PARAM_SIZE
	.align		4
.L_380:
        /*0060*/ 	.byte	0x03, 0x19
        /*0062*/ 	.short	0x0018


	//----- nvinfo : EIATTR_PARAM_CBANK
	.align		4
        /*0064*/ 	.byte	0x04, 0x0a
        /*0066*/ 	.short	(.L_382 - .L_381)
	.align		4
.L_381:
        /*0068*/ 	.word	index@(.nv.constant0._Z12imagingFieldPfS_S_)
        /*006c*/ 	.short	0x0380
        /*006e*/ 	.short	0x0018


	//----- nvinfo : EIATTR_SW_WAR
	.align		4
.L_382:
        /*0070*/ 	.byte	0x04, 0x36
        /*0072*/ 	.short	(.L_384 - .L_383)
.L_383:
        /*0074*/ 	.word	0x00000008
.L_384:


//--------------------- .nv.info._Z9gridSetupPfS_ --------------------------
	.section	.nv.info._Z9gridSetupPfS_,"",@"SHT_CUDA_INFO"
	.sectionflags	@""
	.align	4


	//----- nvinfo : EIATTR_CUDA_API_VERSION
	.align		4
        /*0000*/ 	.byte	0x04, 0x37
        /*0002*/ 	.short	(.L_386 - .L_385)
.L_385:
        /*0004*/ 	.word	0x00000082


	//----- nvinfo : EIATTR_KPARAM_INFO
	.align		4
.L_386:
        /*0008*/ 	.byte	0x04, 0x17
        /*000a*/ 	.short	(.L_388 - .L_387)
.L_387:
        /*000c*/ 	.word	0x00000000
        /*0010*/ 	.short	0x0001
        /*0012*/ 	.short	0x0008
        /*0014*/ 	.byte	0x00, 0xf5, 0x21, 0x00


	//----- nvinfo : EIATTR_KPARAM_INFO
	.align		4
.L_388:
        /*0018*/ 	.byte	0x04, 0x17
        /*001a*/ 	.short	(.L_390 - .L_389)
.L_389:
        /*001c*/ 	.word	0x00000000
        /*0020*/ 	.short	0x0000
        /*0022*/ 	.short	0x0000
        /*0024*/ 	.byte	0x00, 0xf5, 0x21, 0x00


	//----- nvinfo : EIATTR_SPARSE_MMA_MASK
	.align		4
.L_390:
        /*0028*/ 	.byte	0x03, 0x50
        /*002a*/ 	.short	0x0000


	//----- nvinfo : EIATTR_MAXREG_COUNT
	.align		4
        /*002c*/ 	.byte	0x03, 0x1b
        /*002e*/ 	.short	0x00ff


	//----- nvinfo : EIATTR_MERCURY_ISA_VERSION
	.align		4
        /*0030*/ 	.byte	0x03, 0x5f
        /*0032*/ 	.short	0x0101


	//----- nvinfo : EIATTR_VRC_CTA_INIT_COUNT
	.align		4
        /*0034*/ 	.byte	0x02, 0x4a
	.zero		1
	.zero		1


	//----- nvinfo : EIATTR_EXIT_INSTR_OFFSETS
	.align		4
        /*0038*/ 	.byte	0x04, 0x1c
        /*003a*/ 	.short	(.L_392 - .L_391)


	//   ....[0]....
.L_391:
        /*003c*/ 	.word	0x000000c0


	//   ....[1]....
        /*0040*/ 	.word	0x00000170


	//----- nvinfo : EIATTR_CBANK_PARAM_SIZE
	.align		4
.L_392:
        /*0044*/ 	.byte	0x03, 0x19
        /*0046*/ 	.short	0x0010


	//----- nvinfo : EIATTR_PARAM_CBANK
	.align		4
        /*0048*/ 	.byte	0x04, 0x0a
        /*004a*/ 	.short	(.L_394 - .L_393)
	.align		4
.L_393:
        /*004c*/ 	.word	index@(.nv.constant0._Z9gridSetupPfS_)
        /*0050*/ 	.short	0x0380
        /*0052*/ 	.short	0x0010


	//----- nvinfo : EIATTR_SW_WAR
	.align		4
.L_394:
        /*0054*/ 	.byte	0x04, 0x36
        /*0056*/ 	.short	(.L_396 - .L_395)
.L_395:
        /*0058*/ 	.word	0x00000008
.L_396:


//--------------------- .nv.callgraph             --------------------------
	.section	.nv.callgraph,"",@"SHT_CUDA_CALLGRAPH"
	.align	4
	.sectionentsize	8
	.align		4
        /*0000*/ 	.word	0x00000000
	.align		4
        /*0004*/ 	.word	0xffffffff
	.align		4
        /*0008*/ 	.word	0x00000000
	.align		4
        /*000c*/ 	.word	0xfffffffe
	.align		4
        /*0010*/ 	.word	0x00000000
	.align		4
        /*0014*/ 	.word	0xfffffffd
	.align		4
        /*0018*/ 	.word	0x00000000
	.align		4
        /*001c*/ 	.word	0xfffffffc


//--------------------- .nv.constant3             --------------------------
	.section	.nv.constant3,"a",@progbits
	.align	4
.nv.constant3:
	.type		T,@object
	.size		T,(dt - T)
T:
	.zero		4
	.type		dt,@object
	.size		dt,(dt2 - dt)
dt:
	.zero		4
	.type		dt2,@object
	.size		dt2,(fre - dt2)
dt2:
	.zero		4
	.type		fre,@object
	.size		fre,(omegac - fre)
fre:
	.zero		4
	.type		omegac,@object
	.size		omegac,(tao - omegac)
omegac:
	.zero		4
	.type		tao,@object
	.size		tao,(tao2 - tao)
tao:
	.zero		4
	.type		tao2,@object
	.size		tao2,(tt - tao2)
tao2:
	.zero		4
	.type		tt,@object
	.size		tt,(h2 - tt)
tt:
	.zero		4
	.type		h2,@object
	.size		h2,(Nx_Ny - h2)
h2:
	.zero		4
	.type		Nx_Ny,@object
	.size		Nx_Ny,(Nx_Ny_Nt - Nx_Ny)
Nx_Ny:
	.zero		4
	.type		Nx_Ny_Nt,@object
	.size		Nx_Ny_Nt,(Nt_Nx - Nx_Ny_Nt)
Nx_Ny_Nt:
	.zero		4
	.type		Nt_Nx,@object
	.size		Nt_Nx,(Nt_Ny - Nt_Nx)
Nt_Nx:
	.zero		4
	.type		Nt_Ny,@object
	.size		Nt_Ny,(.L_12 - Nt_Ny)
Nt_Ny:
	.zero		4
.L_12:


//--------------------- .text._Z9norm_f0_kPfS_    --------------------------
	.section	.text._Z9norm_f0_kPfS_,"ax",@progbits
	.align	128
        .global         _Z9norm_f0_kPfS_
        .type           _Z9norm_f0_kPfS_,@function
        .size           _Z9norm_f0_kPfS_,(.L_x_119 - _Z9norm_f0_kPfS_)
        .other          _Z9norm_f0_kPfS_,@"STO_CUDA_ENTRY STV_DEFAULT"
_Z9norm_f0_kPfS_:
.text._Z9norm_f0_kPfS_:
[----:B------:R-:W-:Y:S01]  /*0000*/  LDC R1, c[0x0][0x37c] ;  /* 0x0000df00ff017b82 */ /* 0x000fe20000000800 */
[----:B------:R-:W0:Y:S07]  /*0010*/  S2R R0, SR_TID.Y ;  /* 0x0000000000007919 */ /* 0x000e2e0000002200 */
[----:B------:R-:W0:Y:S01]  /*0020*/  LDC R3, c[0x0][0x360] ;  /* 0x0000d800ff037b82 */ /* 0x000e220000000800 */
[----:B------:R-:W1:Y:S01]  /*0030*/  LDCU UR8, c[0x0][0x370] ;  /* 0x00006e00ff0877ac */ /* 0x000e620008000800 */
[----:B------:R-:W-:Y:S01]  /*0040*/  BSSY.RECONVERGENT B0, `(.L_x_0) ;  /* 0x0000015000007945 */ /* 0x000fe20003800200 */
[----:B------:R-:W2:Y:S01]  /*0050*/  S2R R8, SR_TID.X ;  /* 0x0000000000087919 */ /* 0x000ea20000002100 */
[----:B------:R-:W-:Y:S01]  /*0060*/  HFMA2 R6, -RZ, RZ, 0, 0 ;  /* 0x00000000ff067431 */ /* 0x000fe200000001ff */
[----:B------:R-:W3:Y:S03]  /*0070*/  LDCU UR9, c[0x3][0x24] ;  /* 0x00c00480ff0977ac */ /* 0x000ee60008000800 */
[----:B------:R-:W2:Y:S01]  /*0080*/  S2UR UR4, SR_CTAID.X ;  /* 0x00000000000479c3 */ /* 0x000ea20000002500 */
[----:B------:R-:W4:Y:S01]  /*0090*/  LDCU.64 UR6, c[0x0][0x358] ;  /* 0x00006b00ff0677ac */ /* 0x000f220008000a00 */
[----:B0-----:R-:W-:-:S02]  /*00a0*/  IMAD R7, R3, R0, RZ ;  /* 0x0000000003077224 */ /* 0x001fc400078e02ff */
[----:B--2---:R-:W-:-:S04]  /*00b0*/  IMAD R0, R3, UR4, R8 ;  /* 0x0000000403007c24 */ /* 0x004fc8000f8e0208 */
[----:B-1----:R-:W-:-:S05]  /*00c0*/  IMAD R0, R7, UR8, R0 ;  /* 0x0000000807007c24 */ /* 0x002fca000f8e0200 */
[----:B---3--:R-:W-:-:S13]  /*00d0*/  ISETP.GE.AND P0, PT, R0, UR9, PT ;  /* 0x0000000900007c0c */ /* 0x008fda000bf06270 */
[----:B----4-:R-:W-:Y:S05]  /*00e0*/  @P0 BRA `(.L_x_1) ;  /* 0x0000000000280947 */ /* 0x010fea0003800000 */
[----:B------:R-:W0:Y:S01]  /*00f0*/  LDC R9, c[0x0][0x374] ;  /* 0x0000dd00ff097b82 */ /* 0x000e220000000800 */
[----:B------:R-:W-:-:S07]  /*0100*/  MOV R6, RZ ;  /* 0x000000ff00067202 */ /* 0x000fce0000000f00 */
[----:B------:R-:W1:Y:S01]  /*0110*/  LDC.64 R4, c[0x0][0x380] ;  /* 0x0000e000ff047b82 */ /* 0x000e620000000a00 */
[----:B0-----:R-:W-:-:S07]  /*0120*/  IMAD R9, R9, UR8, RZ ;  /* 0x0000000809097c24 */ /* 0x001fce000f8e02ff */
.L_x_2:
[----:B-1----:R-:W-:-:S06]  /*0130*/  IMAD.WIDE R2, R0, 0x4, R4 ;  /* 0x0000000400027825 */ /* 0x002fcc00078e0204 */
[----:B------:R-:W2:Y:S01]  /*0140*/  LDG.E R3, desc[UR6][R2.64] ;  /* 0x0000000602037981 */ /* 0x000ea2000c1e1900 */
[----:B------:R-:W-:-:S04]  /*0150*/  LEA R0, R9, R0, 0x8 ;  /* 0x0000000009007211 */ /* 0x000fc800078e40ff */
[----:B------:R-:W-:Y:S01]  /*0160*/  ISETP.GE.AND P0, PT, R0, UR9, PT ;  /* 0x0000000900007c0c */ /* 0x000fe2000bf06270 */
[----:B--2---:R-:W-:-:S12]  /*0170*/  FFMA R6, R3, R3, R6 ;  /* 0x0000000303067223 */ /* 0x004fd80000000006 */
[----:B------:R-:W-:Y:S05]  /*0180*/  @!P0 BRA `(.L_x_2) ;  /* 0xfffffffc00e88947 */ /* 0x000fea000383ffff */
.L_x_1:
[----:B------:R-:W-:Y:S05]  /*0190*/  BSYNC.RECONVERGENT B0 ;  /* 0x0000000000007941 */ /* 0x000fea0003800200 */
.L_x_0:
[----:B------:R-:W0:Y:S01]  /*01a0*/  S2UR UR5, SR_CgaCtaId ;  /* 0x00000000000579c3 */ /* 0x000e220000008800 */
[----:B------:R-:W-:Y:S01]  /*01b0*/  UMOV UR4, 0x400 ;  /* 0x0000040000047882 */ /* 0x000fe20000000000 */
[----:B------:R-:W-:-:S04]  /*01c0*/  IADD3 R7, PT, PT, R7, R8, RZ ;  /* 0x0000000807077210 */ /* 0x000fc80007ffe0ff */
[C---:B------:R-:W-:Y:S02]  /*01d0*/  ISETP.GT.U32.AND P1, PT, R7.reuse, 0x7f, PT ;  /* 0x0000007f0700780c */ /* 0x040fe40003f24070 */
[----:B------:R-:W-:Y:S01]  /*01e0*/  ISETP.GT.U32.AND P0, PT, R7, 0x3f, PT ;  /* 0x0000003f0700780c */ /* 0x000fe20003f04070 */
[----:B0-----:R-:W-:-:S06]  /*01f0*/  ULEA UR4, UR5, UR4, 0x18 ;  /* 0x0000000405047291 */ /* 0x001fcc000f8ec0ff */
[----:B------:R-:W-:-:S05]  /*0200*/  LEA R3, R7, UR4, 0x2 ;  /* 0x0000000407037c11 */ /* 0x000fca000f8e10ff */
[----:B------:R-:W-:Y:S01]  /*0210*/  STS [R3], R6 ;  /* 0x0000000603007388 */ /* 0x000fe20000000800 */
[----:B------:R-:W-:Y:S06]  /*0220*/  BAR.SYNC.DEFER_BLOCKING 0x0 ;  /* 0x0000000000007b1d */ /* 0x000fec0000010000 */
[----:B------:R-:W-:Y:S04]  /*0230*/  @!P1 LDS R0, [R3+0x200] ;  /* 0x0002000003009984 */ /* 0x000fe80000000800 */
[----:B------:R-:W0:Y:S02]  /*0240*/  @!P1 LDS R5, [R3] ;  /* 0x0000000003059984 */ /* 0x000e240000000800 */
[----:B0-----:R-:W-:-:S05]  /*0250*/  @!P1 FADD R0, R0, R5 ;  /* 0x0000000500009221 */ /* 0x001fca0000000000 */
[----:B------:R-:W-:Y:S01]  /*0260*/  @!P1 STS [R3], R0 ;  /* 0x0000000003009388 */ /* 0x000fe20000000800 */
[----:B------:R-:W-:Y:S01]  /*0270*/  BAR.SYNC.DEFER_BLOCKING 0x0 ;  /* 0x0000000000007b1d */ /* 0x000fe20000010000 */
[----:B------:R-:W-:-:S05]  /*0280*/  ISETP.GT.U32.AND P1, PT, R7, 0x1f, PT ;  /* 0x0000001f0700780c */ /* 0x000fca0003f24070 */
        /* <DEDUP_REMOVED lines=29> */
[----:B------:R-:W-:-:S05]  /*0460*/  ISETP.NE.AND P0, PT, R7, RZ, PT ;  /* 0x000000ff0700720c */ /* 0x000fca0003f05270 */
[----:B------:R-:W-:Y:S04]  /*0470*/  @!P1 LDS R0, [R3+0x8] ;  /* 0x0000080003009984 */ /* 0x000fe80000000800 */
[----:B------:R-:W0:Y:S02]  /*0480*/  @!P1 LDS R5, [R3] ;  /* 0x0000000003059984 */ /* 0x000e240000000800 */
[----:B0-----:R-:W-:-:S05]  /*0490*/  @!P1 FADD R0, R0, R5 ;  /* 0x0000000500009221 */ /* 0x001fca0000000000 */
[----:B------:R-:W-:Y:S01]  /*04a0*/  @!P1 STS [R3], R0 ;  /* 0x0000000003009388 */ /* 0x000fe20000000800 */
[----:B------:R-:W-:Y:S06]  /*04b0*/  BAR.SYNC.DEFER_BLOCKING 0x0 ;  /* 0x0000000000007b1d */ /* 0x000fec0000010000 */
[----:B------:R-:W-:Y:S04]  /*04c0*/  @!P0 LDS R2, [UR4+0x4] ;  /* 0x00000404ff028984 */ /* 0x000fe80008000800 */
[----:B------:R-:W0:Y:S02]  /*04d0*/  @!P0 LDS R5, [R3] ;  /* 0x0000000003058984 */ /* 0x000e240000000800 */
[----:B0-----:R-:W-:-:S05]  /*04e0*/  @!P0 FADD R2, R2, R5 ;  /* 0x0000000502028221 */ /* 0x001fca0000000000 */
[----:B------:R0:W-:Y:S01]  /*04f0*/  @!P0 STS [R3], R2 ;  /* 0x0000000203008388 */ /* 0x0001e20000000800 */
[----:B------:R-:W-:Y:S06]  /*0500*/  BAR.SYNC.DEFER_BLOCKING 0x0 ;  /* 0x0000000000007b1d */ /* 0x000fec0000010000 */
[----:B------:R-:W-:Y:S05]  /*0510*/  @P0 EXIT ;  /* 0x000000000000094d */ /* 0x000fea0003800000 */
[----:B------:R-:W1:Y:S01]  /*0520*/  LDS R5, [UR4] ;  /* 0x00000004ff057984 */ /* 0x000e620008000800 */
[----:B0-----:R-:W1:Y:S03]  /*0530*/  LDC.64 R2, c[0x0][0x388] ;  /* 0x0000e200ff027b82 */ /* 0x001e660000000a00 */
[----:B-1----:R-:W-:Y:S01]  /*0540*/  REDG.E.ADD.F32.FTZ.RN.STRONG.GPU desc[UR6][R2.64], R5 ;  /* 0x00000005020079a6 */ /* 0x002fe2000c12f306 */
[----:B------:R-:W-:Y:S05]  /*0550*/  EXIT ;  /* 0x000000000000794d */ /* 0x000fea0003800000 */
.L_x_3:
[----:B------:R-:W-:-:S00]  /*0560*/  BRA `(.L_x_3) ;  /* 0xfffffffc00fc7947 */ /* 0x000fc0000383ffff */
[----:B------:R-:W-:-:S00]  /*0570*/  NOP ;  /* 0x0000000000007918 */ /* 0x000fc00000000000 */
        /* <DEDUP_REMOVED lines=8> */
.L_x_119:


//--------------------- .text._Z11norm_f_f0_kPfS_S_ --------------------------
	.section	.text._Z11norm_f_f0_kPfS_S_,"ax",@progbits
	.align	128
        .global         _Z11norm_f_f0_kPfS_S_
        .type           _Z11norm_f_f0_kPfS_S_,@function
        .size           _Z11norm_f_f0_kPfS_S_,(.L_x_120 - _Z11norm_f_f0_kPfS_S_)
        .other          _Z11norm_f_f0_kPfS_S_,@"STO_CUDA_ENTRY STV_DEFAULT"
_Z11norm_f_f0_kPfS_S_:
.text._Z11norm_f_f0_kPfS_S_:
        /* <DEDUP_REMOVED lines=17> */
[----:B------:R-:W1:Y:S08]  /*0110*/  LDC.64 R6, c[0x0][0x380] ;  /* 0x0000e000ff067b82 */ /* 0x000e700000000a00 */
[----:B------:R-:W2:Y:S01]  /*0120*/  LDC.64 R8, c[0x0][0x388] ;  /* 0x0000e200ff087b82 */ /* 0x000ea20000000a00 */
[----:B0-----:R-:W-:-:S07]  /*0130*/  IMAD R13, R13, UR8, RZ ;  /* 0x000000080d0d7c24 */ /* 0x001fce000f8e02ff */
.L_x_6:
[----:B-1----:R-:W-:-:S04]  /*0140*/  IMAD.WIDE R2, R0, 0x4, R6 ;  /* 0x0000000400027825 */ /* 0x002fc800078e0206 */
[----:B--2---:R-:W-:Y:S02]  /*0150*/  IMAD.WIDE R4, R0, 0x4, R8 ;  /* 0x0000000400047825 */ /* 0x004fe400078e0208 */
[----:B------:R-:W2:Y:S04]  /*0160*/  LDG.E R2, desc[UR6][R2.64] ;  /* 0x0000000602027981 */ /* 0x000ea8000c1e1900 */
[----:B------:R-:W2:Y:S01]  /*0170*/  LDG.E R5, desc[UR6][R4.64] ;  /* 0x0000000604057981 */ /* 0x000ea2000c1e1900 */
[----:B------:R-:W-:-:S04]  /*0180*/  LEA R0, R13, R0, 0x8 ;  /* 0x000000000d007211 */ /* 0x000fc800078e40ff */
[----:B------:R-:W-:Y:S01]  /*0190*/  ISETP.GE.AND P0, PT, R0, UR9, PT ;  /* 0x0000000900007c0c */ /* 0x000fe2000bf06270 */
[----:B--2---:R-:W-:-:S04]  /*01a0*/  FADD R15, R2, -R5 ;  /* 0x80000005020f7221 */ /* 0x004fc80000000000 */
[----:B------:R-:W-:-:S08]  /*01b0*/  FFMA R10, R15, R15, R10 ;  /* 0x0000000f0f0a7223 */ /* 0x000fd0000000000a */
[----:B------:R-:W-:Y:S05]  /*01c0*/  @!P0 BRA `(.L_x_6) ;  /* 0xfffffffc00dc8947 */ /* 0x000fea000383ffff */
.L_x_5:
[----:B------:R-:W-:Y:S05]  /*01d0*/  BSYNC.RECONVERGENT B0 ;  /* 0x0000000000007941 */ /* 0x000fea0003800200 */
.L_x_4:
        /* <DEDUP_REMOVED lines=60> */
.L_x_7:
        /* <DEDUP_REMOVED lines=14> */
.L_x_120:


//--------------------- .text._Z3f_kPfS_S_        --------------------------
	.section	.text._Z3f_kPfS_S_,"ax",@progbits
	.align	128
        .global         _Z3f_kPfS_S_
        .type           _Z3f_kPfS_S_,@function
        .size           _Z3f_kPfS_S_,(.L_x_121 - _Z3f_kPfS_S_)
        .other          _Z3f_kPfS_S_,@"STO_CUDA_ENTRY STV_DEFAULT"
_Z3f_kPfS_S_:
.text._Z3f_kPfS_S_:
[----:B------:R-:W-:Y:S01]  /*0000*/  LDC R1, c[0x0][0x37c] ;  /* 0x0000df00ff017b82 */ /* 0x000fe20000000800 */
[----:B------:R-:W0:Y:S07]  /*0010*/  S2R R9, SR_TID.Y ;  /* 0x0000000000097919 */ /* 0x000e2e0000002200 */
[----:B------:R-:W1:Y:S01]  /*0020*/  LDC R3, c[0x0][0x360] ;  /* 0x0000d800ff037b82 */ /* 0x000e620000000800 */
[----:B------:R-:W1:Y:S07]  /*0030*/  S2R R0, SR_TID.X ;  /* 0x0000000000007919 */ /* 0x000e6e0000002100 */
[----:B------:R-:W0:Y:S08]  /*0040*/  S2UR UR5, SR_CTAID.Y ;  /* 0x00000000000579c3 */ /* 0x000e300000002600 */
[----:B------:R-:W0:Y:S08]  /*0050*/  LDC R2, c[0x0][0x364] ;  /* 0x0000d900ff027b82 */ /* 0x000e300000000800 */
[----:B------:R-:W1:Y:S01]  /*0060*/  S2UR UR4, SR_CTAID.X ;  /* 0x00000000000479c3 */ /* 0x000e620000002500 */
[----:B0-----:R-:W-:-:S05]  /*0070*/  IMAD R9, R2, UR5, R9 ;  /* 0x0000000502097c24 */ /* 0x001fca000f8e0209 */
[----:B------:R-:W-:Y:S01]  /*0080*/  ISETP.GT.U32.AND P0, PT, R9, 0xc8, PT ;  /* 0x000000c80900780c */ /* 0x000fe20003f04070 */
[----:B-1----:R-:W-:-:S05]  /*0090*/  IMAD R0, R3, UR4, R0 ;  /* 0x0000000403007c24 */ /* 0x002fca000f8e0200 */
[----:B------:R-:W-:-:S13]  /*00a0*/  ISETP.GT.OR P0, PT, R0, 0xc8, P0 ;  /* 0x000000c80000780c */ /* 0x000fda0000704670 */
[----:B------:R-:W-:Y:S05]  /*00b0*/  @P0 EXIT ;  /* 0x000000000000094d */ /* 0x000fea0003800000 */
[----:B------:R-:W0:Y:S01]  /*00c0*/  LDC.64 R2, c[0x0][0x388] ;  /* 0x0000e200ff027b82 */ /* 0x000e220000000a00 */
[----:B------:R-:W1:Y:S01]  /*00d0*/  LDCU.64 UR4, c[0x0][0x358] ;  /* 0x00006b00ff0477ac */ /* 0x000e620008000a00 */
[----:B------:R-:W-:-:S06]  /*00e0*/  IMAD R9, R9, 0xc9, R0 ;  /* 0x000000c909097824 */ /* 0x000fcc00078e0200 */
[----:B------:R-:W2:Y:S08]  /*00f0*/  LDC.64 R4, c[0x0][0x390] ;  /* 0x0000e400ff047b82 */ /* 0x000eb00000000a00 */
[----:B------:R-:W3:Y:S01]  /*0100*/  LDC.64 R6, c[0x0][0x380] ;  /* 0x0000e000ff067b82 */ /* 0x000ee20000000a00 */
[----:B0-----:R-:W-:-:S06]  /*0110*/  IMAD.WIDE R2, R9, 0x4, R2 ;  /* 0x0000000409027825 */ /* 0x001fcc00078e0202 */
[----:B-1----:R-:W4:Y:S01]  /*0120*/  LDG.E R2, desc[UR4][R2.64] ;  /* 0x0000000402027981 */ /* 0x002f22000c1e1900 */
[----:B--2---:R-:W-:-:S06]  /*0130*/  IMAD.WIDE R4, R9, 0x4, R4 ;  /* 0x0000000409047825 */ /* 0x004fcc00078e0204 */
[----:B------:R-:W2:Y:S01]  /*0140*/  LDG.E R5, desc[UR4][R4.64] ;  /* 0x0000000404057981 */ /* 0x000ea2000c1e1900 */
[----:B---3--:R-:W-:-:S05]  /*0150*/  IMAD.WIDE R6, R9, 0x4, R6 ;  /* 0x0000000409067825 */ /* 0x008fca00078e0206 */
[----:B------:R-:W3:Y:S01]  /*0160*/  LDG.E R9, desc[UR4][R6.64] ;  /* 0x0000000406097981 */ /* 0x000ee2000c1e1900 */
[----:B----4-:R-:W-:-:S04]  /*0170*/  FMUL R0, R2, 20000 ;  /* 0x469c400002007820 */ /* 0x010fc80000400000 */
[----:B--2---:R-:W-:-:S04]  /*0180*/  FMUL R0, R0, R5 ;  /* 0x0000000500007220 */ /* 0x004fc80000400000 */
[----:B---3--:R-:W-:-:S05]  /*0190*/  FFMA R9, R0, 0.0625, R9 ;  /* 0x3d80000000097823 */ /* 0x008fca0000000009 */
[----:B------:R-:W-:Y:S01]  /*01a0*/  STG.E desc[UR4][R6.64], R9 ;  /* 0x0000000906007986 */ /* 0x000fe2000c101904 */
[----:B------:R-:W-:Y:S05]  /*01b0*/  EXIT ;  /* 0x000000000000794d */ /* 0x000fea0003800000 */
.L_x_8:
        /* <DEDUP_REMOVED lines=12> */
.L_x_121:


//--------------------- .text._Z4df_kPfPS_S0_S_i  --------------------------
	.section	.text._Z4df_kPfPS_S0_S_i,"ax",@progbits
	.align	128
        .global         _Z4df_kPfPS_S0_S_i
        .type           _Z4df_kPfPS_S0_S_i,@function
        .size           _Z4df_kPfPS_S0_S_i,(.L_x_114 - _Z4df_kPfPS_S0_S_i)
        .other          _Z4df_kPfPS_S0_S_i,@"STO_CUDA_ENTRY STV_DEFAULT"
_Z4df_kPfPS_S0_S_i:
.text._Z4df_kPfPS_S0_S_i:
[----:B------:R-:W-:Y:S01]  /*0000*/  LDC R1, c[0x0][0x37c] ;  /* 0x0000df00ff017b82 */ /* 0x000fe20000000800 */
[----:B------:R-:W0:Y:S07]  /*0010*/  S2R R4, SR_TID.Z ;  /* 0x0000000000047919 */ /* 0x000e2e0000002300 */
[----:B------:R-:W1:Y:S01]  /*0020*/  LDC R3, c[0x0][0x360] ;  /* 0x0000d800ff037b82 */ /* 0x000e620000000800 */
[----:B------:R-:W2:Y:S01]  /*0030*/  S2R R5, SR_TID.Y ;  /* 0x0000000000057919 */ /* 0x000ea20000002200 */
[----:B------:R-:W1:Y:S06]  /*0040*/  S2R R0, SR_TID.X ;  /* 0x0000000000007919 */ /* 0x000e6c0000002100 */
[----:B------:R-:W2:Y:S08]  /*0050*/  LDC R2, c[0x0][0x364] ;  /* 0x0000d900ff027b82 */ /* 0x000eb00000000800 */
[----:B------:R-:W0:Y:S08]  /*0060*/  S2UR UR6, SR_CTAID.Z ;  /* 0x00000000000679c3 */ /* 0x000e300000002700 */
[----:B------:R-:W0:Y:S08]  /*0070*/  LDC R7, c[0x0][0x368] ;  /* 0x0000da00ff077b82 */ /* 0x000e300000000800 */
[----:B------:R-:W2:Y:S08]  /*0080*/  S2UR UR5, SR_CTAID.Y ;  /* 0x00000000000579c3 */ /* 0x000eb00000002600 */
[----:B------:R-:W1:Y:S01]  /*0090*/  S2UR UR4, SR_CTAID.X ;  /* 0x00000000000479c3 */ /* 0x000e620000002500 */
[----:B0-----:R-:W-:-:S05]  /*00a0*/  IMAD R4, R7, UR6, R4 ;  /* 0x0000000607047c24 */ /* 0x001fca000f8e0204 */
[----:B------:R-:W-:Y:S01]  /*00b0*/  ISETP.GT.U32.AND P0, PT, R4, 0x18f, PT ;  /* 0x0000018f0400780c */ /* 0x000fe20003f04070 */
[----:B--2---:R-:W-:-:S05]  /*00c0*/  IMAD R5, R2, UR5, R5 ;  /* 0x0000000502057c24 */ /* 0x004fca000f8e0205 */
[----:B------:R-:W-:Y:S01]  /*00d0*/  ISETP.GT.U32.OR P0, PT, R5, 0xc7, P0 ;  /* 0x000000c70500780c */ /* 0x000fe20000704470 */
[----:B-1----:R-:W-:-:S05]  /*00e0*/  IMAD R0, R3, UR4, R0 ;  /* 0x0000000403007c24 */ /* 0x002fca000f8e0200 */
[----:B------:R-:W-:-:S13]  /*00f0*/  ISETP.GT.OR P0, PT, R0, 0xc7, P0 ;  /* 0x000000c70000780c */ /* 0x000fda0000704670 */
[----:B------:R-:W-:Y:S05]  /*0100*/  @P0 EXIT ;  /* 0x000000000000094d */ /* 0x000fea0003800000 */
[----:B------:R-:W0:Y:S01]  /*0110*/  LDC R9, c[0x0][0x3a0] ;  /* 0x0000e800ff097b82 */ /* 0x000e220000000800 */
[----:B------:R-:W1:Y:S07]  /*0120*/  LDCU.64 UR4, c[0x0][0x358] ;  /* 0x00006b00ff0477ac */ /* 0x000e6e0008000a00 */
[----:B------:R-:W0:Y:S08]  /*0130*/  LDC.64 R2, c[0x0][0x388] ;  /* 0x0000e200ff027b82 */ /* 0x000e300000000a00 */
[----:B------:R-:W2:Y:S08]  /*0140*/  LDC.64 R6, c[0x0][0x390] ;  /* 0x0000e400ff067b82 */ /* 0x000eb00000000a00 */
[----:B------:R-:W3:Y:S01]  /*0150*/  LDC.64 R10, c[0x0][0x398] ;  /* 0x0000e600ff0a7b82 */ /* 0x000ee20000000a00 */
[----:B0-----:R-:W-:-:S06]  /*0160*/  IMAD.WIDE R2, R9, 0x8, R2 ;  /* 0x0000000809027825 */ /* 0x001fcc00078e0202 */
[----:B-1----:R-:W4:Y:S01]  /*0170*/  LDG.E.64 R2, desc[UR4][R2.64] ;  /* 0x0000000402027981 */ /* 0x002f22000c1e1b00 */
[----:B--2---:R-:W-:Y:S02]  /*0180*/  IMAD.WIDE R6, R9, 0x8, R6 ;  /* 0x0000000809067825 */ /* 0x004fe400078e0206 */
[----:B------:R-:W0:Y:S04]  /*0190*/  LDC R9, c[0x3][0x24] ;  /* 0x00c00900ff097b82 */ /* 0x000e280000000800 */
[----:B------:R-:W2:Y:S01]  /*01a0*/  LDG.E.64 R6, desc[UR4][R6.64] ;  /* 0x0000000406067981 */ /* 0x000ea2000c1e1b00 */
[----:B------:R-:W-:-:S04]  /*01b0*/  IMAD R13, R5, 0xc9, R0 ;  /* 0x000000c9050d7824 */ /* 0x000fc800078e0200 */
[----:B---3--:R-:W-:-:S06]  /*01c0*/  IMAD.WIDE R10, R13, 0x4, R10 ;  /* 0x000000040d0a7825 */ /* 0x008fcc00078e020a */
[----:B------:R-:W3:Y:S01]  /*01d0*/  LDG.E R10, desc[UR4][R10.64] ;  /* 0x000000040a0a7981 */ /* 0x000ee2000c1e1900 */
[----:B0-----:R-:W-:-:S04]  /*01e0*/  IMAD R4, R4, R9, R9 ;  /* 0x0000000904047224 */ /* 0x001fc800078e0209 */
[----:B------:R-:W-:-:S04]  /*01f0*/  IMAD.IADD R9, R13, 0x1, R4 ;  /* 0x000000010d097824 */ /* 0x000fc800078e0204 */
[C---:B----4-:R-:W-:Y:S02]  /*0200*/  IMAD.WIDE R4, R9.reuse, 0x4, R2 ;  /* 0x0000000409047825 */ /* 0x050fe400078e0202 */
[----:B------:R-:W0:Y:S03]  /*0210*/  LDC.64 R2, c[0x0][0x380] ;  /* 0x0000e000ff027b82 */ /* 0x000e260000000a00 */
[----:B------:R0:W4:Y:S01]  /*0220*/  LD.E R0, desc[UR4][R4.64] ;  /* 0x0000000404007980 */ /* 0x000122000c101900 */
[----:B--2---:R-:W-:-:S06]  /*0230*/  IMAD.WIDE R8, R9, 0x4, R6 ;  /* 0x0000000409087825 */ /* 0x004fcc00078e0206 */
[----:B------:R-:W4:Y:S01]  /*0240*/  LD.E R9, desc[UR4][R8.64] ;  /* 0x0000000408097980 */ /* 0x000f22000c101900 */
[----:B---3--:R-:W-:-:S04]  /*0250*/  FADD R7, R10, 1 ;  /* 0x3f8000000a077421 */ /* 0x008fc80000000000 */
[----:B------:R-:W1:Y:S01]  /*0260*/  MUFU.RCP R6, R7 ;  /* 0x0000000700067308 */ /* 0x000e620000001000 */
[----:B------:R-:W-:Y:S01]  /*0270*/  BSSY.RECONVERGENT B0, `(.L_x_9) ;  /* 0x000000d000007945 */ /* 0x000fe20003800200 */
[----:B-1----:R-:W-:-:S04]  /*0280*/  FFMA R15, -R7, R6, 1 ;  /* 0x3f800000070f7423 */ /* 0x002fc80000000106 */
[----:B------:R-:W-:Y:S01]  /*0290*/  FFMA R15, R6, R15, R6 ;  /* 0x0000000f060f7223 */ /* 0x000fe20000000006 */
[----:B0-----:R-:W-:-:S04]  /*02a0*/  IMAD.WIDE R4, R13, 0x4, R2 ;  /* 0x000000040d047825 */ /* 0x001fc800078e0202 */
[----:B----4-:R-:W-:-:S04]  /*02b0*/  FMUL R0, R0, R9 ;  /* 0x0000000900007220 */ /* 0x010fc80000400000 */
[----:B------:R-:W0:Y:S01]  /*02c0*/  FCHK P0, R0, R7 ;  /* 0x0000000700007302 */ /* 0x000e220000000000 */
[----:B------:R-:W-:-:S04]  /*02d0*/  FFMA R6, R0, R15, RZ ;  /* 0x0000000f00067223 */ /* 0x000fc800000000ff */
[----:B------:R-:W-:-:S04]  /*02e0*/  FFMA R10, -R7, R6, R0 ;  /* 0x00000006070a7223 */ /* 0x000fc80000000100 */
[----:B------:R-:W-:Y:S01]  /*02f0*/  FFMA R15, R15, R10, R6 ;  /* 0x0000000a0f0f7223 */ /* 0x000fe20000000006 */
[----:B0-----:R-:W-:Y:S06]  /*0300*/  @!P0 BRA `(.L_x_10) ;  /* 0x00000000000c8947 */ /* 0x001fec0003800000 */
[----:B------:R-:W-:-:S07]  /*0310*/  MOV R2, 0x330 ;  /* 0x0000033000027802 */ /* 0x000fce0000000f00 */
[----:B------:R-:W-:Y:S05]  /*0320*/  CALL.REL.NOINC `($__internal_0_$__cuda_sm3x_div_rn_noftz_f32_slowpath) ;  /* 0x0000000000107944 */ /* 0x000fea0003c00000 */
[----:B------:R-:W-:-:S07]  /*0330*/  IMAD.MOV.U32 R15, RZ, RZ, R0 ;  /* 0x000000ffff0f7224 */ /* 0x000fce00078e0000 */
.L_x_10:
[----:B------:R-:W-:Y:S05]  /*0340*/  BSYNC.RECONVERGENT B0 ;  /* 0x0000000000007941 */ /* 0x000fea0003800200 */
.L_x_9:
[----:B------:R-:W-:Y:S01]  /*0350*/  REDG.E.ADD.F32.FTZ.RN.STRONG.GPU desc[UR4][R4.64], R15 ;  /* 0x0000000f040079a6 */ /* 0x000fe2000c12f304 */
[----:B------:R-:W-:Y:S05]  /*0360*/  EXIT ;  /* 0x000000000000794d */ /* 0x000fea0003800000 */
        .weak           $__internal_0_$__cuda_sm3x_div_rn_noftz_f32_slowpath
        .type           $__internal_0_$__cuda_sm3x_div_rn_noftz_f32_slowpath,@function
        .size           $__internal_0_$__cuda_sm3x_div_rn_noftz_f32_slowpath,(.L_x_114 - $__internal_0_$__cuda_sm3x_div_rn_noftz_f32_slowpath)
$__internal_0_$__cuda_sm3x_div_rn_noftz_f32_slowpath:
[----:B------:R-:W-:Y:S01]  /*0370*/  SHF.R.U32.HI R6, RZ, 0x17, R7 ;  /* 0x00000017ff067819 */ /* 0x000fe20000011607 */
[----:B------:R-:W-:Y:S01]  /*0380*/  BSSY.RECONVERGENT B1, `(.L_x_11) ;  /* 0x0000064000017945 */ /* 0x000fe20003800200 */
[--C-:B------:R-:W-:Y:S01]  /*0390*/  SHF.R.U32.HI R3, RZ, 0x17, R0.reuse ;  /* 0x00000017ff037819 */ /* 0x100fe20000011600 */
[----:B------:R-:W-:Y:S01]  /*03a0*/  IMAD.MOV.U32 R9, RZ, RZ, R0 ;  /* 0x000000ffff097224 */ /* 0x000fe200078e0000 */
[----:B------:R-:W-:Y:S02]  /*03b0*/  LOP3.LUT R8, R6, 0xff, RZ, 0xc0, !PT ;  /* 0x000000ff06087812 */ /* 0x000fe400078ec0ff */
[----:B------:R-:W-:-:S03]  /*03c0*/  LOP3.LUT R6, R3, 0xff, RZ, 0xc0, !PT ;  /* 0x000000ff03067812 */ /* 0x000fc600078ec0ff */
[----:B------:R-:W-:Y:S02]  /*03d0*/  VIADD R12, R8, 0xffffffff ;  /* 0xffffffff080c7836 */ /* 0x000fe40000000000 */
[----:B------:R-:W-:-:S03]  /*03e0*/  VIADD R11, R6, 0xffffffff ;  /* 0xffffffff060b7836 */ /* 0x000fc60000000000 */
[----:B------:R-:W-:-:S04]  /*03f0*/  ISETP.GT.U32.AND P0, PT, R12, 0xfd, PT ;  /* 0x000000fd0c00780c */ /* 0x000fc80003f04070 */
[----:B------:R-:W-:-:S13]  /*0400*/  ISETP.GT.U32.OR P0, PT, R11, 0xfd, P0 ;  /* 0x000000fd0b00780c */ /* 0x000fda0000704470 */
[----:B------:R-:W-:Y:S01]  /*0410*/  @!P0 IMAD.MOV.U32 R10, RZ, RZ, RZ ;  /* 0x000000ffff0a8224 */ /* 0x000fe200078e00ff */
[----:B------:R-:W-:Y:S06]  /*0420*/  @!P0 BRA `(.L_x_12) ;  /* 0x0000000000608947 */ /* 0x000fec0003800000 */
[----:B------:R-:W-:Y:S01]  /*0430*/  FSETP.GTU.FTZ.AND P0, PT, |R0|, +INF , PT ;  /* 0x7f8000000000780b */ /* 0x000fe20003f1c200 */
[----:B------:R-:W-:Y:S01]  /*0440*/  IMAD.MOV.U32 R3, RZ, RZ, R7 ;  /* 0x000000ffff037224 */ /* 0x000fe200078e0007 */
[----:B------:R-:W-:-:S04]  /*0450*/  FSETP.GTU.FTZ.AND P1, PT, |R7|, +INF , PT ;  /* 0x7f8000000700780b */ /* 0x000fc80003f3c200 */
[----:B------:R-:W-:-:S13]  /*0460*/  PLOP3.LUT P0, PT, P0, P1, PT, 0xf8, 0x8f ;  /* 0x00000000008f781c */ /* 0x000fda0000703f70 */
[----:B------:R-:W-:Y:S05]  /*0470*/  @P0 BRA `(.L_x_13) ;  /* 0x00000004004c0947 */ /* 0x000fea0003800000 */
[----:B------:R-:W-:-:S13]  /*0480*/  LOP3.LUT P0, RZ, R7, 0x7fffffff, R9, 0xc8, !PT ;  /* 0x7fffffff07ff7812 */ /* 0x000fda000780c809 */
[----:B------:R-:W-:Y:S05]  /*0490*/  @!P0 BRA `(.L_x_14) ;  /* 0x00000004003c8947 */ /* 0x000fea0003800000 */
[C---:B------:R-:W-:Y:S02]  /*04a0*/  FSETP.NEU.FTZ.AND P2, PT, |R0|.reuse, +INF , PT ;  /* 0x7f8000000000780b */ /* 0x040fe40003f5d200 */
[----:B------:R-:W-:Y:S02]  /*04b0*/  FSETP.NEU.FTZ.AND P1, PT, |R3|, +INF , PT ;  /* 0x7f8000000300780b */ /* 0x000fe40003f3d200 */
[----:B------:R-:W-:-:S11]  /*04c0*/  FSETP.NEU.FTZ.AND P0, PT, |R0|, +INF , PT ;  /* 0x7f8000000000780b */ /* 0x000fd60003f1d200 */
[----:B------:R-:W-:Y:S05]  /*04d0*/  @!P1 BRA !P2, `(.L_x_14) ;  /* 0x00000004002c9947 */ /* 0x000fea0005000000 */
[----:B------:R-:W-:-:S04]  /*04e0*/  LOP3.LUT P2, RZ, R9, 0x7fffffff, RZ, 0xc0, !PT ;  /* 0x7fffffff09ff7812 */ /* 0x000fc8000784c0ff */
[----:B------:R-:W-:-:S13]  /*04f0*/  PLOP3.LUT P1, PT, P1, P2, PT, 0x2f, 0xf2 ;  /* 0x0000000000f2781c */ /* 0x000fda0000f24577 */
[----:B------:R-:W-:Y:S05]  /*0500*/  @P1 BRA `(.L_x_15) ;  /* 0x0000000400181947 */ /* 0x000fea0003800000 */
[----:B------:R-:W-:-:S04]  /*0510*/  LOP3.LUT P1, RZ, R7, 0x7fffffff, RZ, 0xc0, !PT ;  /* 0x7fffffff07ff7812 */ /* 0x000fc8000782c0ff */
[----:B------:R-:W-:-:S13]  /*0520*/  PLOP3.LUT P0, PT, P0, P1, PT, 0x2f, 0xf2 ;  /* 0x0000000000f2781c */ /* 0x000fda0000702577 */
[----:B------:R-:W-:Y:S05]  /*0530*/  @P0 BRA `(.L_x_16) ;  /* 0x0000000400000947 */ /* 0x000fea0003800000 */
[----:B------:R-:W-:Y:S02]  /*0540*/  ISETP.GE.AND P0, PT, R11, RZ, PT ;  /* 0x000000ff0b00720c */ /* 0x000fe40003f06270 */
[----:B------:R-:W-:-:S11]  /*0550*/  ISETP.GE.AND P1, PT, R12, RZ, PT ;  /* 0x000000ff0c00720c */ /* 0x000fd60003f26270 */
[----:B------:R-:W-:Y:S02]  /*0560*/  @P0 IMAD.MOV.U32 R10, RZ, RZ, RZ ;  /* 0x000000ffff0a0224 */ /* 0x000fe400078e00ff */
[----:B------:R-:W-:Y:S01]  /*0570*/  @!P0 FFMA R9, R0, 1.84467440737095516160e+19, RZ ;  /* 0x5f80000000098823 */ /* 0x000fe200000000ff */
[----:B------:R-:W-:Y:S02]  /*0580*/  @!P0 IMAD.MOV.U32 R10, RZ, RZ, -0x40 ;  /* 0xffffffc0ff0a8424 */ /* 0x000fe400078e00ff */
[----:B------:R-:W-:Y:S02]  /*0590*/  @!P1 FFMA R7, R3, 1.84467440737095516160e+19, RZ ;  /* 0x5f80000003079823 */ /* 0x000fe400000000ff */
[----:B------:R-:W-:-:S07]  /*05a0*/  @!P1 VIADD R10, R10, 0x40 ;  /* 0x000000400a0a9836 */ /* 0x000fce0000000000 */
.L_x_12:
[----:B------:R-:W-:Y:S01]  /*05b0*/  LEA R0, R8, 0xc0800000, 0x17 ;  /* 0xc080000008007811 */ /* 0x000fe200078eb8ff */
[----:B------:R-:W-:Y:S01]  /*05c0*/  VIADD R6, R6, 0xffffff81 ;  /* 0xffffff8106067836 */ /* 0x000fe20000000000 */
[----:B------:R-:W-:Y:S02]  /*05d0*/  BSSY.RECONVERGENT B2, `(.L_x_17) ;  /* 0x0000035000027945 */ /* 0x000fe40003800200 */
[----:B------:R-:W-:Y:S01]  /*05e0*/  IADD3 R7, PT, PT, -R0, R7, RZ ;  /* 0x0000000700077210 */ /* 0x000fe20007ffe1ff */
[----:B------:R-:W-:-:S03]  /*05f0*/  IMAD R0, R6, -0x800000, R9 ;  /* 0xff80000006007824 */ /* 0x000fc600078e0209 */
[----:B------:R0:W1:Y:S01]  /*0600*/  MUFU.RCP R3, R7 ;  /* 0x0000000700037308 */ /* 0x0000620000001000 */
[----:B------:R-:W-:Y:S01]  /*0610*/  FADD.FTZ R11, -R7, -RZ ;  /* 0x800000ff070b7221 */ /* 0x000fe20000010100 */
[----:B0-----:R-:W-:-:S05]  /*0620*/  IADD3 R7, PT, PT, R6, 0x7f, -R8 ;  /* 0x0000007f06077810 */ /* 0x001fca0007ffe808 */
[----:B------:R-:W-:Y:S02]  /*0630*/  IMAD.IADD R7, R7, 0x1, R10 ;  /* 0x0000000107077824 */ /* 0x000fe400078e020a */
[----:B-1----:R-:W-:-:S04]  /*0640*/  FFMA R12, R3, R11, 1 ;  /* 0x3f800000030c7423 */ /* 0x002fc8000000000b */
[----:B------:R-:W-:-:S04]  /*0650*/  FFMA R14, R3, R12, R3 ;  /* 0x0000000c030e7223 */ /* 0x000fc80000000003 */
[----:B------:R-:W-:-:S04]  /*0660*/  FFMA R3, R0, R14, RZ ;  /* 0x0000000e00037223 */ /* 0x000fc800000000ff */
[----:B------:R-:W-:-:S04]  /*0670*/  FFMA R12, R11, R3, R0 ;  /* 0x000000030b0c7223 */ /* 0x000fc80000000000 */
[----:B------:R-:W-:-:S04]  /*0680*/  FFMA R9, R14, R12, R3 ;  /* 0x0000000c0e097223 */ /* 0x000fc80000000003 */
[----:B------:R-:W-:-:S04]  /*0690*/  FFMA R12, R11, R9, R0 ;  /* 0x000000090b0c7223 */ /* 0x000fc80000000000 */
[----:B------:R-:W-:-:S05]  /*06a0*/  FFMA R0, R14, R12, R9 ;  /* 0x0000000c0e007223 */ /* 0x000fca0000000009 */
[----:B------:R-:W-:-:S04]  /*06b0*/  SHF.R.U32.HI R3, RZ, 0x17, R0 ;  /* 0x00000017ff037819 */ /* 0x000fc80000011600 */
[----:B------:R-:W-:-:S05]  /*06c0*/  LOP3.LUT R3, R3, 0xff, RZ, 0xc0, !PT ;  /* 0x000000ff03037812 */ /* 0x000fca00078ec0ff */
[----:B------:R-:W-:-:S04]  /*06d0*/  IMAD.IADD R10, R3, 0x1, R7 ;  /* 0x00000001030a7824 */ /* 0x000fc800078e0207 */
[----:B------:R-:W-:-:S05]  /*06e0*/  VIADD R3, R10, 0xffffffff ;  /* 0xffffffff0a037836 */ /* 0x000fca0000000000 */
[----:B------:R-:W-:-:S13]  /*06f0*/  ISETP.GE.U32.AND P0, PT, R3, 0xfe, PT ;  /* 0x000000fe0300780c */ /* 0x000fda0003f06070 */
[----:B------:R-:W-:Y:S05]  /*0700*/  @!P0 BRA `(.L_x_18) ;  /* 0x0000000000808947 */ /* 0x000fea0003800000 */
[----:B------:R-:W-:-:S13]  /*0710*/  ISETP.GT.AND P0, PT, R10, 0xfe, PT ;  /* 0x000000fe0a00780c */ /* 0x000fda0003f04270 */
[----:B------:R-:W-:Y:S05]  /*0720*/  @P0 BRA `(.L_x_19) ;  /* 0x00000000006c0947 */ /* 0x000fea0003800000 */
[----:B------:R-:W-:-:S13]  /*0730*/  ISETP.GE.AND P0, PT, R10, 0x1, PT ;  /* 0x000000010a00780c */ /* 0x000fda0003f06270 */
[----:B------:R-:W-:Y:S05]  /*0740*/  @P0 BRA `(.L_x_20) ;  /* 0x0000000000740947 */ /* 0x000fea0003800000 */
[----:B------:R-:W-:Y:S02]  /*0750*/  ISETP.GE.AND P0, PT, R10, -0x18, PT ;  /* 0xffffffe80a00780c */ /* 0x000fe40003f06270 */
[----:B------:R-:W-:-:S11]  /*0760*/  LOP3.LUT R0, R0, 0x80000000, RZ, 0xc0, !PT ;  /* 0x8000000000007812 */ /* 0x000fd600078ec0ff */
[----:B------:R-:W-:Y:S05]  /*0770*/  @!P0 BRA `(.L_x_20) ;  /* 0x0000000000688947 */ /* 0x000fea0003800000 */
[-CC-:B------:R-:W-:Y:S01]  /*0780*/  FFMA.RZ R3, R14, R12.reuse, R9.reuse ;  /* 0x0000000c0e037223 */ /* 0x180fe2000000c009 */
[----:B------:R-:W-:Y:S02]  /*0790*/  VIADD R8, R10, 0x20 ;  /* 0x000000200a087836 */ /* 0x000fe40000000000 */
[-CC-:B------:R-:W-:Y:S01]  /*07a0*/  FFMA.RM R6, R14, R12.reuse, R9.reuse ;  /* 0x0000000c0e067223 */ /* 0x180fe20000004009 */
[----:B------:R-:W-:Y:S02]  /*07b0*/  ISETP.NE.AND P2, PT, R10, RZ, PT ;  /* 0x000000ff0a00720c */ /* 0x000fe40003f45270 */
[----:B------:R-:W-:Y:S01]  /*07c0*/  LOP3.LUT R7, R3, 0x7fffff, RZ, 0xc0, !PT ;  /* 0x007fffff03077812 */ /* 0x000fe200078ec0ff */
[----:B------:R-:W-:Y:S01]  /*07d0*/  FFMA.RP R3, R14, R12, R9 ;  /* 0x0000000c0e037223 */ /* 0x000fe20000008009 */
[----:B------:R-:W-:Y:S02]  /*07e0*/  ISETP.NE.AND P1, PT, R10, RZ, PT ;  /* 0x000000ff0a00720c */ /* 0x000fe40003f25270 */
[----:B------:R-:W-:-:S02]  /*07f0*/  LOP3.LUT R7, R7, 0x800000, RZ, 0xfc, !PT ;  /* 0x0080000007077812 */ /* 0x000fc400078efcff */
[----:B------:R-:W-:Y:S02]  /*0800*/  IADD3 R9, PT, PT, -R10, RZ, RZ ;  /* 0x000000ff0a097210 */ /* 0x000fe40007ffe1ff */
[----:B------:R-:W-:Y:S02]  /*0810*/  SHF.L.U32 R8, R7, R8, RZ ;  /* 0x0000000807087219 */ /* 0x000fe400000006ff */
[----:B------:R-:W-:Y:S02]  /*0820*/  FSETP.NEU.FTZ.AND P0, PT, R3, R6, PT ;  /* 0x000000060300720b */ /* 0x000fe40003f1d000 */
[----:B------:R-:W-:Y:S02]  /*0830*/  SEL R6, R9, RZ, P2 ;  /* 0x000000ff09067207 */ /* 0x000fe40001000000 */
[----:B------:R-:W-:Y:S02]  /*0840*/  ISETP.NE.AND P1, PT, R8, RZ, P1 ;  /* 0x000000ff0800720c */ /* 0x000fe40000f25270 */
[----:B------:R-:W-:-:S02]  /*0850*/  SHF.R.U32.HI R6, RZ, R6, R7 ;  /* 0x00000006ff067219 */ /* 0x000fc40000011607 */
[----:B------:R-:W-:Y:S02]  /*0860*/  PLOP3.LUT P0, PT, P0, P1, PT, 0xf8, 0x8f ;  /* 0x00000000008f781c */ /* 0x000fe40000703f70 */
[----:B------:R-:W-:Y:S02]  /*0870*/  SHF.R.U32.HI R8, RZ, 0x1, R6 ;  /* 0x00000001ff087819 */ /* 0x000fe40000011606 */
[----:B------:R-:W-:-:S04]  /*0880*/  SEL R3, RZ, 0x1, !P0 ;  /* 0x00000001ff037807 */ /* 0x000fc80004000000 */
[----:B------:R-:W-:-:S04]  /*0890*/  LOP3.LUT R3, R3, 0x1, R8, 0xf8, !PT ;  /* 0x0000000103037812 */ /* 0x000fc800078ef808 */
[----:B------:R-:W-:-:S05]  /*08a0*/  LOP3.LUT R3, R3, R6, RZ, 0xc0, !PT ;  /* 0x0000000603037212 */ /* 0x000fca00078ec0ff */
[----:B------:R-:W-:-:S05]  /*08b0*/  IMAD.IADD R3, R8, 0x1, R3 ;  /* 0x0000000108037824 */ /* 0x000fca00078e0203 */
[----:B------:R-:W-:Y:S01]  /*08c0*/  LOP3.LUT R0, R3, R0, RZ, 0xfc, !PT ;  /* 0x0000000003007212 */ /* 0x000fe200078efcff */
[----:B------:R-:W-:Y:S06]  /*08d0*/  BRA `(.L_x_20) ;  /* 0x0000000000107947 */ /* 0x000fec0003800000 */
.L_x_19:
[----:B------:R-:W-:-:S04]  /*08e0*/  LOP3.LUT R0, R0, 0x80000000, RZ, 0xc0, !PT ;  /* 0x8000000000007812 */ /* 0x000fc800078ec0ff */
[----:B------:R-:W-:Y:S01]  /*08f0*/  LOP3.LUT R0, R0, 0x7f800000, RZ, 0xfc, !PT ;  /* 0x7f80000000007812 */ /* 0x000fe200078efcff */
[----:B------:R-:W-:Y:S06]  /*0900*/  BRA `(.L_x_20) ;  /* 0x0000000000047947 */ /* 0x000fec0003800000 */
.L_x_18:
[----:B------:R-:W-:-:S07]  /*0910*/  IMAD R0, R7, 0x800000, R0 ;  /* 0x0080000007007824 */ /* 0x000fce00078e0200 */
.L_x_20:
[----:B------:R-:W-:Y:S05]  /*0920*/  BSYNC.RECONVERGENT B2 ;  /* 0x0000000000027941 */ /* 0x000fea0003800200 */
.L_x_17:
[----:B------:R-:W-:Y:S05]  /*0930*/  BRA `(.L_x_21) ;  /* 0x0000000000207947 */ /* 0x000fea0003800000 */
.L_x_16:
[----:B------:R-:W-:-:S04]  /*0940*/  LOP3.LUT R0, R7, 0x80000000, R9, 0x48, !PT ;  /* 0x8000000007007812 */ /* 0x000fc800078e4809 */
[----:B------:R-:W-:Y:S01]  /*0950*/  LOP3.LUT R0, R0, 0x7f800000, RZ, 0xfc, !PT ;  /* 0x7f80000000007812 */ /* 0x000fe200078efcff */
[----:B------:R-:W-:Y:S06]  /*0960*/  BRA `(.L_x_21) ;  /* 0x0000000000147947 */ /* 0x000fec0003800000 */
.L_x_15:
[----:B------:R-:W-:Y:S01]  /*0970*/  LOP3.LUT R0, R7, 0x80000000, R9, 0x48, !PT ;  /* 0x8000000007007812 */ /* 0x000fe200078e4809 */
[----:B------:R-:W-:Y:S06]  /*0980*/  BRA `(.L_x_21) ;  /* 0x00000000000c7947 */ /* 0x000fec0003800000 */
.L_x_14:
[----:B------:R-:W0:Y:S01]  /*0990*/  MUFU.RSQ R0, -QNAN ;  /* 0xffc0000000007908 */ /* 0x000e220000001400 */
[----:B------:R-:W-:Y:S05]  /*09a0*/  BRA `(.L_x_21) ;  /* 0x0000000000047947 */ /* 0x000fea0003800000 */
.L_x_13:
[----:B------:R-:W-:-:S07]  /*09b0*/  FADD.FTZ R0, R0, R3 ;  /* 0x0000000300007221 */ /* 0x000fce0000010000 */
.L_x_21:
[----:B------:R-:W-:Y:S05]  /*09c0*/  BSYNC.RECONVERGENT B1 ;  /* 0x0000000000017941 */ /* 0x000fea0003800200 */
.L_x_11:
[----:B------:R-:W-:-:S04]  /*09d0*/  IMAD.MOV.U32 R3, RZ, RZ, 0x0 ;  /* 0x00000000ff037424 */ /* 0x000fc800078e00ff */
[----:B0-----:R-:W-:Y:S05]  /*09e0*/  RET.REL.NODEC R2 `(_Z4df_kPfPS_S0_S_i) ;  /* 0xfffffff402847950 */ /* 0x001fea0003c3ffff */
.L_x_22:
        /* <DEDUP_REMOVED lines=9> */
.L_x_114:


//--------------------- .text._Z8deltau_kPPfS0_i  --------------------------
	.section	.text._Z8deltau_kPPfS0_i,"ax",@progbits
	.align	128
        .global         _Z8deltau_kPPfS0_i
        .type           _Z8deltau_kPPfS0_i,@function
        .size           _Z8deltau_kPPfS0_i,(.L_x_115 - _Z8deltau_kPPfS0_i)
        .other          _Z8deltau_kPPfS0_i,@"STO_CUDA_ENTRY STV_DEFAULT"
_Z8deltau_kPPfS0_i:
.text._Z8deltau_kPPfS0_i:
[----:B------:R-:W-:Y:S01]  /*0000*/  LDC R1, c[0x0][0x37c] ;  /* 0x0000df00ff017b82 */ /* 0x000fe20000000800 */
[----:B------:R-:W0:Y:S07]  /*0010*/  S2R R0, SR_TID.Z ;  /* 0x0000000000007919 */ /* 0x000e2e0000002300 */
[----:B------:R-:W1:Y:S01]  /*0020*/  LDC R3, c[0x0][0x360] ;  /* 0x0000d800ff037b82 */ /* 0x000e620000000800 */
[----:B------:R-:W1:Y:S01]  /*0030*/  S2R R10, SR_TID.X ;  /* 0x00000000000a7919 */ /* 0x000e620000002100 */
[----:B------:R-:W2:Y:S06]  /*0040*/  S2R R12, SR_TID.Y ;  /* 0x00000000000c7919 */ /* 0x000eac0000002200 */
[----:B------:R-:W2:Y:S08]  /*0050*/  LDC R5, c[0x0][0x364] ;  /* 0x0000d900ff057b82 */ /* 0x000eb00000000800 */
[----:B------:R-:W0:Y:S08]  /*0060*/  S2UR UR6, SR_CTAID.Z ;  /* 0x00000000000679c3 */ /* 0x000e300000002700 */
[----:B------:R-:W0:Y:S08]  /*0070*/  LDC R7, c[0x0][0x368] ;  /* 0x0000da00ff077b82 */ /* 0x000e300000000800 */
[----:B------:R-:W1:Y:S08]  /*0080*/  S2UR UR4, SR_CTAID.X ;  /* 0x00000000000479c3 */ /* 0x000e700000002500 */
[----:B------:R-:W2:Y:S01]  /*0090*/  S2UR UR5, SR_CTAID.Y ;  /* 0x00000000000579c3 */ /* 0x000ea20000002600 */
[----:B0-----:R-:W-:-:S05]  /*00a0*/  IMAD R0, R7, UR6, R0 ;  /* 0x0000000607007c24 */ /* 0x001fca000f8e0200 */
[----:B------:R-:W-:Y:S01]  /*00b0*/  ISETP.GT.U32.AND P0, PT, R0, 0x18f, PT ;  /* 0x0000018f0000780c */ /* 0x000fe20003f04070 */
[----:B-1----:R-:W-:-:S05]  /*00c0*/  IMAD R10, R3, UR4, R10 ;  /* 0x00000004030a7c24 */ /* 0x002fca000f8e020a */
[----:B------:R-:W-:Y:S01]  /*00d0*/  IADD3 R10, PT, PT, R10, 0x1, RZ ;  /* 0x000000010a0a7810 */ /* 0x000fe20007ffe0ff */
[----:B--2---:R-:W-:-:S05]  /*00e0*/  IMAD R12, R5, UR5, R12 ;  /* 0x00000005050c7c24 */ /* 0x004fca000f8e020c */
[----:B------:R-:W-:-:S04]  /*00f0*/  ISETP.GT.U32.OR P0, PT, R12, 0xc6, P0 ;  /* 0x000000c60c00780c */ /* 0x000fc80000704470 */
[----:B------:R-:W-:-:S13]  /*0100*/  ISETP.GT.OR P0, PT, R10, 0xc7, P0 ;  /* 0x000000c70a00780c */ /* 0x000fda0000704670 */
[----:B------:R-:W-:Y:S05]  /*0110*/  @P0 EXIT ;  /* 0x000000000000094d */ /* 0x000fea0003800000 */
[----:B------:R-:W0:Y:S01]  /*0120*/  LDC R3, c[0x0][0x390] ;  /* 0x0000e400ff037b82 */ /* 0x000e220000000800 */
[----:B------:R-:W1:Y:S07]  /*0130*/  LDCU.64 UR4, c[0x0][0x358] ;  /* 0x00006b00ff0477ac */ /* 0x000e6e0008000a00 */
[----:B------:R-:W0:Y:S02]  /*0140*/  LDC.64 R6, c[0x0][0x388] ;  /* 0x0000e200ff067b82 */ /* 0x000e240000000a00 */
[----:B0-----:R-:W-:-:S06]  /*0150*/  IMAD.WIDE R6, R3, 0x8, R6 ;  /* 0x0000000803067825 */ /* 0x001fcc00078e0206 */
[----:B------:R-:W0:Y:S01]  /*0160*/  LDC.64 R2, c[0x3][0x20] ;  /* 0x00c00800ff027b82 */ /* 0x000e220000000a00 */
[----:B-1----:R-:W2:Y:S01]  /*0170*/  LDG.E.64 R4, desc[UR4][R6.64] ;  /* 0x0000000406047981 */ /* 0x002ea2000c1e1b00 */
[----:B------:R-:W-:Y:S02]  /*0180*/  IMAD R8, R12, 0xc9, RZ ;  /* 0x000000c90c087824 */ /* 0x000fe400078e02ff */
[----:B0-----:R-:W-:Y:S01]  /*0190*/  IMAD R9, R0, R3, R3 ;  /* 0x0000000300097224 */ /* 0x001fe200078e0203 */
[----:B------:R-:W-:-:S04]  /*01a0*/  SHF.R.S32.HI R3, RZ, 0x1f, R10 ;  /* 0x0000001fff037819 */ /* 0x000fc8000001140a */
[----:B------:R-:W-:Y:S02]  /*01b0*/  IADD3 R11, P0, P1, R9, R8, R10 ;  /* 0x00000008090b7210 */ /* 0x000fe4000791e00a */
[----:B------:R-:W-:Y:S02]  /*01c0*/  SHF.R.S32.HI R8, RZ, 0x1f, R9 ;  /* 0x0000001fff087819 */ /* 0x000fe40000011409 */
[----:B------:R-:W-:Y:S02]  /*01d0*/  SHF.L.U32 R13, R11, 0x2, RZ ;  /* 0x000000020b0d7819 */ /* 0x000fe400000006ff */
[----:B------:R-:W-:-:S04]  /*01e0*/  IADD3.X R0, PT, PT, R8, RZ, R3, P0, P1 ;  /* 0x000000ff08007210 */ /* 0x000fc800007e2403 */
[----:B------:R-:W-:Y:S02]  /*01f0*/  SHF.L.U64.HI R11, R11, 0x2, R0 ;  /* 0x000000020b0b7819 */ /* 0x000fe40000010200 */
[----:B--2---:R-:W-:-:S04]  /*0200*/  IADD3 R4, P0, PT, R4, R13, RZ ;  /* 0x0000000d04047210 */ /* 0x004fc80007f1e0ff */
[----:B------:R-:W-:-:S05]  /*0210*/  IADD3.X R5, PT, PT, R5, R11, RZ, P0, !PT ;  /* 0x0000000b05057210 */ /* 0x000fca00007fe4ff */
[----:B------:R-:W2:Y:S04]  /*0220*/  LDG.E R0, desc[UR4][R4.64] ;  /* 0x0000000404007981 */ /* 0x000ea8000c1e1900 */
[----:B------:R-:W2:Y:S04]  /*0230*/  LDG.E R3, desc[UR4][R4.64+0x648] ;  /* 0x0006480404037981 */ /* 0x000ea8000c1e1900 */
[----:B------:R-:W3:Y:S04]  /*0240*/  LDG.E R15, desc[UR4][R4.64+0x320] ;  /* 0x00032004040f7981 */ /* 0x000ee8000c1e1900 */
[----:B------:R-:W4:Y:S04]  /*0250*/  LDG.E R17, desc[UR4][R4.64+0x328] ;  /* 0x0003280404117981 */ /* 0x000f28000c1e1900 */
[----:B------:R-:W5:Y:S01]  /*0260*/  LDG.E R14, desc[UR4][R4.64+0x324] ;  /* 0x00032404040e7981 */ /* 0x000f62000c1e1900 */
[----:B------:R-:W0:Y:S01]  /*0270*/  MUFU.RCP R19, R2 ;  /* 0x0000000200137308 */ /* 0x000e220000001000 */
[----:B------:R-:W-:Y:S01]  /*0280*/  BSSY.RECONVERGENT B0, `(.L_x_23) ;  /* 0x0000010000007945 */ /* 0x000fe20003800200 */
[----:B0-----:R-:W-:-:S04]  /*0290*/  FFMA R16, R19, -R2, 1 ;  /* 0x3f80000013107423 */ /* 0x001fc80000000802 */
[----:B------:R-:W-:Y:S01]  /*02a0*/  FFMA R16, R19, R16, R19 ;  /* 0x0000001013107223 */ /* 0x000fe20000000013 */
[----:B--2---:R-:W-:-:S04]  /*02b0*/  FADD R0, R0, R3 ;  /* 0x0000000300007221 */ /* 0x004fc80000000000 */
[----:B---3--:R-:W-:-:S04]  /*02c0*/  FADD R0, R0, R15 ;  /* 0x0000000f00007221 */ /* 0x008fc80000000000 */
[----:B----4-:R-:W-:Y:S02]  /*02d0*/  FADD R3, R0, R17 ;  /* 0x0000001100037221 */ /* 0x010fe40000000000 */
[----:B------:R-:W0:Y:S02]  /*02e0*/  LDC R0, c[0x3][0x20] ;  /* 0x00c00800ff007b82 */ /* 0x000e240000000800 */
[----:B-----5:R-:W-:-:S04]  /*02f0*/  FFMA R3, R14, -4, R3 ;  /* 0xc08000000e037823 */ /* 0x020fc80000000003 */
[----:B------:R-:W1:Y:S01]  /*0300*/  FCHK P0, R3, R2 ;  /* 0x0000000203007302 */ /* 0x000e620000000000 */
[----:B------:R-:W-:-:S04]  /*0310*/  FFMA R15, R3, R16, RZ ;  /* 0x00000010030f7223 */ /* 0x000fc800000000ff */
[----:B------:R-:W-:-:S04]  /*0320*/  FFMA R4, R15, -R2, R3 ;  /* 0x800000020f047223 */ /* 0x000fc80000000003 */
[----:B------:R-:W-:Y:S01]  /*0330*/  FFMA R15, R16, R4, R15 ;  /* 0x00000004100f7223 */ /* 0x000fe2000000000f */
[----:B-1----:R-:W-:Y:S06]  /*0340*/  @!P0 BRA `(.L_x_24) ;  /* 0x00000000000c8947 */ /* 0x002fec0003800000 */
[----:B------:R-:W-:-:S07]  /*0350*/  MOV R14, 0x370 ;  /* 0x00000370000e7802 */ /* 0x000fce0000000f00 */
[----:B0-----:R-:W-:Y:S05]  /*0360*/  CALL.REL.NOINC `($__internal_1_$__cuda_sm3x_div_rn_noftz_f32_slowpath) ;  /* 0x00000008007c7944 */ /* 0x001fea0003c00000 */
[----:B------:R-:W-:-:S07]  /*0370*/  IMAD.MOV.U32 R15, RZ, RZ, R2 ;  /* 0x000000ffff0f7224 */ /* 0x000fce00078e0002 */
.L_x_24:
[----:B------:R-:W-:Y:S05]  /*0380*/  BSYNC.RECONVERGENT B0 ;  /* 0x0000000000007941 */ /* 0x000fea0003800200 */
.L_x_23:
[----:B------:R-:W1:Y:S08]  /*0390*/  LDC R3, c[0x0][0x390] ;  /* 0x0000e400ff037b82 */ /* 0x000e700000000800 */
[----:B------:R-:W1:Y:S02]  /*03a0*/  LDC.64 R4, c[0x0][0x380] ;  /* 0x0000e000ff047b82 */ /* 0x000e640000000a00 */
[----:B-1----:R-:W-:-:S05]  /*03b0*/  IMAD.WIDE R4, R3, 0x8, R4 ;  /* 0x0000000803047825 */ /* 0x002fca00078e0204 */
[----:B------:R-:W2:Y:S01]  /*03c0*/  LDG.E.64 R2, desc[UR4][R4.64] ;  /* 0x0000000404027981 */ /* 0x000ea2000c1e1b00 */
[----:B------:R-:W-:Y:S02]  /*03d0*/  ISETP.NE.AND P0, PT, R12, RZ, PT ;  /* 0x000000ff0c00720c */ /* 0x000fe40003f05270 */
[----:B--2---:R-:W-:-:S04]  /*03e0*/  IADD3 R2, P1, PT, R2, R13, RZ ;  /* 0x0000000d02027210 */ /* 0x004fc80007f3e0ff */
[----:B------:R-:W-:-:S05]  /*03f0*/  IADD3.X R3, PT, PT, R3, R11, RZ, P1, !PT ;  /* 0x0000000b03037210 */ /* 0x000fca0000ffe4ff */
[----:B------:R1:W-:Y:S02]  /*0400*/  STG.E desc[UR4][R2.64+0x324], R15 ;  /* 0x0003240f02007986 */ /* 0x0003e4000c101904 */
[----:B------:R-:W-:Y:S05]  /*0410*/  @P0 EXIT ;  /* 0x000000000000094d */ /* 0x000fea0003800000 */
[----:B-1----:R-:W2:Y:S01]  /*0420*/  LDG.E.64 R2, desc[UR4][R6.64] ;  /* 0x0000000406027981 */ /* 0x002ea2000c1e1b00 */
[----:B------:R-:W-:Y:S01]  /*0430*/  IADD3 R11, PT, PT, R10, R9, RZ ;  /* 0x000000090a0b7210 */ /* 0x000fe20007ffe0ff */
[----:B------:R-:W1:Y:S04]  /*0440*/  LDC.64 R14, c[0x3][0x20] ;  /* 0x00c00800ff0e7b82 */ /* 0x000e680000000a00 */
[----:B--2---:R-:W-:-:S05]  /*0450*/  IMAD.WIDE R12, R11, 0x4, R2 ;  /* 0x000000040b0c7825 */ /* 0x004fca00078e0202 */
[----:B------:R-:W2:Y:S04]  /*0460*/  LDG.E R2, desc[UR4][R12.64] ;  /* 0x000000040c027981 */ /* 0x000ea8000c1e1900 */
[----:B------:R-:W2:Y:S04]  /*0470*/  LDG.E R3, desc[UR4][R12.64+0x324] ;  /* 0x000324040c037981 */ /* 0x000ea8000c1e1900 */
[----:B------:R-:W3:Y:S04]  /*0480*/  LDG.E R16, desc[UR4][R12.64+-0x4] ;  /* 0xfffffc040c107981 */ /* 0x000ee8000c1e1900 */
[----:B------:R4:W5:Y:S01]  /*0490*/  LDG.E R18, desc[UR4][R12.64+0x4] ;  /* 0x000004040c127981 */ /* 0x000962000c1e1900 */
[----:B-1----:R-:W1:Y:S01]  /*04a0*/  MUFU.RCP R17, R14 ;  /* 0x0000000e00117308 */ /* 0x002e620000001000 */
[----:B------:R-:W-:Y:S01]  /*04b0*/  BSSY.RECONVERGENT B0, `(.L_x_25) ;  /* 0x0000010000007945 */ /* 0x000fe20003800200 */
[----:B----4-:R-:W-:Y:S01]  /*04c0*/  IADD3 R12, PT, PT, R11, -0xc9, R15 ;  /* 0xffffff370b0c7810 */ /* 0x010fe20007ffe00f */
[----:B--2---:R-:W-:-:S04]  /*04d0*/  FADD R3, R2, R3 ;  /* 0x0000000302037221 */ /* 0x004fc80000000000 */
[----:B---3--:R-:W-:Y:S01]  /*04e0*/  FADD R3, R3, R16 ;  /* 0x0000001003037221 */ /* 0x008fe20000000000 */
[----:B-1----:R-:W-:-:S03]  /*04f0*/  FFMA R16, R17, -R14, 1 ;  /* 0x3f80000011107423 */ /* 0x002fc6000000080e */
[----:B-----5:R-:W-:-:S04]  /*0500*/  FADD R3, R3, R18 ;  /* 0x0000001203037221 */ /* 0x020fc80000000000 */
[----:B------:R-:W-:Y:S01]  /*0510*/  FFMA R3, R2, -4, R3 ;  /* 0xc080000002037823 */ /* 0x000fe20000000003 */
[----:B------:R-:W-:-:S03]  /*0520*/  FFMA R2, R17, R16, R17 ;  /* 0x0000001011027223 */ /* 0x000fc60000000011 */
[----:B------:R-:W1:Y:S01]  /*0530*/  FCHK P0, R3, R14 ;  /* 0x0000000e03007302 */ /* 0x000e620000000000 */
[----:B------:R-:W-:-:S04]  /*0540*/  FFMA R16, R2, R3, RZ ;  /* 0x0000000302107223 */ /* 0x000fc800000000ff */
[----:B------:R-:W-:-:S04]  /*0550*/  FFMA R13, R16, -R14, R3 ;  /* 0x8000000e100d7223 */ /* 0x000fc80000000003 */
[----:B------:R-:W-:Y:S01]  /*0560*/  FFMA R13, R2, R13, R16 ;  /* 0x0000000d020d7223 */ /* 0x000fe20000000010 */
[----:B-1----:R-:W-:Y:S06]  /*0570*/  @!P0 BRA `(.L_x_26) ;  /* 0x00000000000c8947 */ /* 0x002fec0003800000 */
[----:B------:R-:W-:-:S07]  /*0580*/  MOV R14, 0x5a0 ;  /* 0x000005a0000e7802 */ /* 0x000fce0000000f00 */
[----:B0-----:R-:W-:Y:S05]  /*0590*/  CALL.REL.NOINC `($__internal_1_$__cuda_sm3x_div_rn_noftz_f32_slowpath) ;  /* 0x0000000400f07944 */ /* 0x001fea0003c00000 */
[----:B------:R-:W-:-:S07]  /*05a0*/  MOV R13, R2 ;  /* 0x00000002000d7202 */ /* 0x000fce0000000f00 */
.L_x_26:
[----:B------:R-:W-:Y:S05]  /*05b0*/  BSYNC.RECONVERGENT B0 ;  /* 0x0000000000007941 */ /* 0x000fea0003800200 */
.L_x_25:
[----:B------:R-:W2:Y:S01]  /*05c0*/  LDG.E.64 R2, desc[UR4][R4.64] ;  /* 0x0000000404027981 */ /* 0x000ea2000c1e1b00 */
[----:B------:R-:W1:Y:S01]  /*05d0*/  LDC R22, c[0x3][0x20] ;  /* 0x00c00800ff167b82 */ /* 0x000e620000000800 */
[----:B--2---:R-:W-:-:S05]  /*05e0*/  IMAD.WIDE R2, R11, 0x4, R2 ;  /* 0x000000040b027825 */ /* 0x004fca00078e0202 */
[----:B------:R2:W-:Y:S04]  /*05f0*/  STG.E desc[UR4][R2.64], R13 ;  /* 0x0000000d02007986 */ /* 0x0005e8000c101904 */
[----:B------:R-:W3:Y:S02]  /*0600*/  LDG.E.64 R14, desc[UR4][R6.64] ;  /* 0x00000004060e7981 */ /* 0x000ee4000c1e1b00 */
[----:B---3--:R-:W-:-:S05]  /*0610*/  IMAD.WIDE R14, R12, 0x4, R14 ;  /* 0x000000040c0e7825 */ /* 0x008fca00078e020e */
[----:B------:R-:W3:Y:S04]  /*0620*/  LDG.E R16, desc[UR4][R14.64] ;  /* 0x000000040e107981 */ /* 0x000ee8000c1e1900 */
[----:B------:R-:W3:Y:S04]  /*0630*/  LDG.E R17, desc[UR4][R14.64+-0x324] ;  /* 0xfffcdc040e117981 */ /* 0x000ee8000c1e1900 */
[----:B------:R-:W4:Y:S04]  /*0640*/  LDG.E R18, desc[UR4][R14.64+-0x4] ;  /* 0xfffffc040e127981 */ /* 0x000f28000c1e1900 */
[----:B------:R-:W5:Y:S01]  /*0650*/  LDG.E R20, desc[UR4][R14.64+0x4] ;  /* 0x000004040e147981 */ /* 0x000f62000c1e1900 */
[----:B-1----:R-:W2:Y:S01]  /*0660*/  MUFU.RCP R19, R22 ;  /* 0x0000001600137308 */ /* 0x002ea20000001000 */
[----:B------:R-:W-:Y:S01]  /*0670*/  BSSY.RECONVERGENT B0, `(.L_x_27) ;  /* 0x000000f000007945 */ /* 0x000fe20003800200 */
[----:B--2---:R-:W-:-:S04]  /*0680*/  FFMA R2, R19, -R22, 1 ;  /* 0x3f80000013027423 */ /* 0x004fc80000000816 */
[----:B------:R-:W-:Y:S01]  /*0690*/  FFMA R2, R19, R2, R19 ;  /* 0x0000000213027223 */ /* 0x000fe20000000013 */
[----:B---3--:R-:W-:-:S04]  /*06a0*/  FADD R17, R16, R17 ;  /* 0x0000001110117221 */ /* 0x008fc80000000000 */
[----:B----4-:R-:W-:-:S04]  /*06b0*/  FADD R17, R17, R18 ;  /* 0x0000001211117221 */ /* 0x010fc80000000000 */
[----:B-----5:R-:W-:-:S04]  /*06c0*/  FADD R17, R17, R20 ;  /* 0x0000001411117221 */ /* 0x020fc80000000000 */
[----:B------:R-:W-:-:S04]  /*06d0*/  FFMA R3, R16, -4, R17 ;  /* 0xc080000010037823 */ /* 0x000fc80000000011 */
        /* <DEDUP_REMOVED lines=8> */
.L_x_28:
[----:B------:R-:W-:Y:S05]  /*0760*/  BSYNC.RECONVERGENT B0 ;  /* 0x0000000000007941 */ /* 0x000fea0003800200 */
.L_x_27:
[----:B------:R-:W2:Y:S01]  /*0770*/  LDG.E.64 R2, desc[UR4][R4.64] ;  /* 0x0000000404027981 */ /* 0x000ea2000c1e1b00 */
[----:B------:R-:W-:Y:S01]  /*0780*/  IMAD R10, R10, 0xc8, R11 ;  /* 0x000000c80a0a7824 */ /* 0x000fe200078e020b */
        /* <DEDUP_REMOVED lines=25> */
.L_x_30:
[----:B------:R-:W-:Y:S05]  /*0920*/  BSYNC.RECONVERGENT B0 ;  /* 0x0000000000007941 */ /* 0x000fea0003800200 */
.L_x_29:
        /* <DEDUP_REMOVED lines=26> */
.L_x_32:
[----:B------:R-:W-:Y:S05]  /*0ad0*/  BSYNC.RECONVERGENT B0 ;  /* 0x0000000000007941 */ /* 0x000fea0003800200 */
.L_x_31:
[----:B------:R-:W2:Y:S01]  /*0ae0*/  LDG.E.64 R2, desc[UR4][R4.64] ;  /* 0x0000000404027981 */ /* 0x000ea2000c1e1b00 */
[----:B------:R-:W-:Y:S01]  /*0af0*/  SHF.L.U32 R15, R9, 0x2, RZ ;  /* 0x00000002090f7819 */ /* 0x000fe200000006ff */
[----:B------:R-:W1:Y:S01]  /*0b00*/  LDCU UR6, c[0x3][0x24] ;  /* 0x00c00480ff0677ac */ /* 0x000e620008000800 */
[----:B--2---:R-:W-:-:S05]  /*0b10*/  IMAD.WIDE R2, R10, 0x4, R2 ;  /* 0x000000040a027825 */ /* 0x004fca00078e0202 */
[----:B------:R2:W-:Y:S04]  /*0b20*/  STG.E desc[UR4][R2.64+0x320], R11 ;  /* 0x0003200b02007986 */ /* 0x0005e8000c101904 */
[----:B------:R-:W3:Y:S01]  /*0b30*/  LDG.E.64 R6, desc[UR4][R4.64] ;  /* 0x0000000404067981 */ /* 0x000ee2000c1e1b00 */
[----:B------:R-:W-:Y:S02]  /*0b40*/  SHF.L.U64.HI R17, R9, 0x2, R8 ;  /* 0x0000000209117819 */ /* 0x000fe40000010208 */
[----:B---3--:R-:W-:-:S05]  /*0b50*/  IADD3 R6, P0, PT, R6, R15, RZ ;  /* 0x0000000f06067210 */ /* 0x008fca0007f1e0ff */
[----:B------:R-:W-:-:S05]  /*0b60*/  IMAD.X R7, R7, 0x1, R17, P0 ;  /* 0x0000000107077824 */ /* 0x000fca00000e0611 */
[----:B0-----:R-:W3:Y:S04]  /*0b70*/  LDG.E R0, desc[UR4][R6.64+0x4] ;  /* 0x0000040406007981 */ /* 0x001ee8000c1e1900 */
[----:B------:R-:W3:Y:S02]  /*0b80*/  LDG.E R13, desc[UR4][R6.64+0x324] ;  /* 0x00032404060d7981 */ /* 0x000ee4000c1e1900 */
[----:B---3--:R-:W-:-:S04]  /*0b90*/  FADD R0, R0, R13 ;  /* 0x0000000d00007221 */ /* 0x008fc80000000000 */
[----:B------:R-:W-:-:S05]  /*0ba0*/  FMUL R13, R0, 0.5 ;  /* 0x3f000000000d7820 */ /* 0x000fca0000400000 */
[----:B------:R0:W-:Y:S04]  /*0bb0*/  STG.E desc[UR4][R6.64], R13 ;  /* 0x0000000d06007986 */ /* 0x0001e8000c101904 */
[----:B--2---:R-:W2:Y:S02]  /*0bc0*/  LDG.E.64 R2, desc[UR4][R4.64] ;  /* 0x0000000404027981 */ /* 0x004ea4000c1e1b00 */
[----:B--2---:R-:W-:-:S04]  /*0bd0*/  IADD3 R2, P0, PT, R2, R15, RZ ;  /* 0x0000000f02027210 */ /* 0x004fc80007f1e0ff */
[----:B------:R-:W-:-:S05]  /*0be0*/  IADD3.X R3, PT, PT, R3, R17, RZ, P0, !PT ;  /* 0x0000001103037210 */ /* 0x000fca00007fe4ff */
[----:B------:R-:W2:Y:S04]  /*0bf0*/  LDG.E R0, desc[UR4][R2.64+0x31c] ;  /* 0x00031c0402007981 */ /* 0x000ea8000c1e1900 */
[----:B------:R-:W2:Y:S02]  /*0c00*/  LDG.E R11, desc[UR4][R2.64+0x644] ;  /* 0x00064404020b7981 */ /* 0x000ea4000c1e1900 */
[----:B--2---:R-:W-:-:S04]  /*0c10*/  FADD R0, R0, R11 ;  /* 0x0000000b00007221 */ /* 0x004fc80000000000 */
[----:B------:R-:W-:-:S05]  /*0c20*/  FMUL R15, R0, 0.5 ;  /* 0x3f000000000f7820 */ /* 0x000fca0000400000 */
[----:B------:R2:W-:Y:S04]  /*0c30*/  STG.E desc[UR4][R2.64+0x320], R15 ;  /* 0x0003200f02007986 */ /* 0x0005e8000c101904 */
[----:B------:R-:W3:Y:S01]  /*0c40*/  LDG.E.64 R10, desc[UR4][R4.64] ;  /* 0x00000004040a7981 */ /* 0x000ee2000c1e1b00 */
[----:B-1----:R-:W-:-:S04]  /*0c50*/  IADD3 R9, PT, PT, R9, UR6, RZ ;  /* 0x0000000609097c10 */ /* 0x002fc8000fffe0ff */
[----:B0-----:R-:W-:-:S05]  /*0c60*/  IADD3 R7, PT, PT, R9, -0xc8, RZ ;  /* 0xffffff3809077810 */ /* 0x001fca0007ffe0ff */
[----:B---3--:R-:W-:-:S05]  /*0c70*/  IMAD.WIDE R10, R7, 0x4, R10 ;  /* 0x00000004070a7825 */ /* 0x008fca00078e020a */
[----:B------:R-:W3:Y:S04]  /*0c80*/  LDG.E R0, desc[UR4][R10.64] ;  /* 0x000000040a007981 */ /* 0x000ee8000c1e1900 */
[----:B------:R-:W3:Y:S02]  /*0c90*/  LDG.E R7, desc[UR4][R10.64+-0x328] ;  /* 0xfffcd8040a077981 */ /* 0x000ee4000c1e1900 */
[----:B---3--:R-:W-:-:S04]  /*0ca0*/  FADD R0, R0, R7 ;  /* 0x0000000700007221 */ /* 0x008fc80000000000 */
[----:B------:R-:W-:-:S05]  /*0cb0*/  FMUL R7, R0, 0.5 ;  /* 0x3f00000000077820 */ /* 0x000fca0000400000 */
[----:B------:R-:W-:Y:S04]  /*0cc0*/  STG.E desc[UR4][R10.64+-0x4], R7 ;  /* 0xfffffc070a007986 */ /* 0x000fe8000c101904 */
[----:B--2---:R-:W2:Y:S01]  /*0cd0*/  LDG.E.64 R2, desc[UR4][R4.64] ;  /* 0x0000000404027981 */ /* 0x004ea2000c1e1b00 */
[----:B------:R-:W-:-:S04]  /*0ce0*/  VIADD R9, R9, 0xfffffffe ;  /* 0xfffffffe09097836 */ /* 0x000fc80000000000 */
[----:B--2---:R-:W-:-:S05]  /*0cf0*/  IMAD.WIDE R2, R9, 0x4, R2 ;  /* 0x0000000409027825 */ /* 0x004fca00078e0202 */
[----:B------:R-:W2:Y:S04]  /*0d00*/  LDG.E R0, desc[UR4][R2.64] ;  /* 0x0000000402007981 */ /* 0x000ea8000c1e1900 */
[----:B------:R-:W2:Y:S02]  /*0d10*/  LDG.E R9, desc[UR4][R2.64+-0x320] ;  /* 0xfffce00402097981 */ /* 0x000ea4000c1e1900 */
[----:B--2---:R-:W-:-:S04]  /*0d20*/  FADD R0, R0, R9 ;  /* 0x0000000900007221 */ /* 0x004fc80000000000 */
[----:B------:R-:W-:-:S05]  /*0d30*/  FMUL R9, R0, 0.5 ;  /* 0x3f00000000097820 */ /* 0x000fca0000400000 */
[----:B------:R-:W-:Y:S01]  /*0d40*/  STG.E desc[UR4][R2.64+0x4], R9 ;  /* 0x0000040902007986 */ /* 0x000fe2000c101904 */
[----:B------:R-:W-:Y:S05]  /*0d50*/  EXIT ;  /* 0x000000000000794d */ /* 0x000fea0003800000 */
        .weak           $__internal_1_$__cuda_sm3x_div_rn_noftz_f32_slowpath
        .type           $__internal_1_$__cuda_sm3x_div_rn_noftz_f32_slowpath,@function
        .size           $__internal_1_$__cuda_sm3x_div_rn_noftz_f32_slowpath,(.L_x_115 - $__internal_1_$__cuda_sm3x_div_rn_noftz_f32_slowpath)
$__internal_1_$__cuda_sm3x_div_rn_noftz_f32_slowpath:
[----:B------:R-:W-:Y:S01]  /*0d60*/  SHF.R.U32.HI R15, RZ, 0x17, R0 ;  /* 0x00000017ff0f7819 */ /* 0x000fe20000011600 */
[----:B------:R-:W-:Y:S01]  /*0d70*/  BSSY.RECONVERGENT B1, `(.L_x_33) ;  /* 0x0000063000017945 */ /* 0x000fe20003800200 */
[----:B------:R-:W-:Y:S02]  /*0d80*/  SHF.R.U32.HI R2, RZ, 0x17, R3 ;  /* 0x00000017ff027819 */ /* 0x000fe40000011603 */
[----:B------:R-:W-:Y:S02]  /*0d90*/  LOP3.LUT R15, R15, 0xff, RZ, 0xc0, !PT ;  /* 0x000000ff0f0f7812 */ /* 0x000fe400078ec0ff */
[----:B------:R-:W-:Y:S02]  /*0da0*/  LOP3.LUT R20, R2, 0xff, RZ, 0xc0, !PT ;  /* 0x000000ff02147812 */ /* 0x000fe400078ec0ff */
[----:B------:R-:W-:Y:S02]  /*0db0*/  IADD3 R17, PT, PT, R15, -0x1, RZ ;  /* 0xffffffff0f117810 */ /* 0x000fe40007ffe0ff */
[----:B------:R-:W-:-:S02]  /*0dc0*/  IADD3 R18, PT, PT, R20, -0x1, RZ ;  /* 0xffffffff14127810 */ /* 0x000fc40007ffe0ff */
[----:B------:R-:W-:Y:S02]  /*0dd0*/  ISETP.GT.U32.AND P0, PT, R17, 0xfd, PT ;  /* 0x000000fd1100780c */ /* 0x000fe40003f04070 */
[----:B------:R-:W-:Y:S02]  /*0de0*/  MOV R2, R0 ;  /* 0x0000000000027202 */ /* 0x000fe40000000f00 */
[----:B------:R-:W-:-:S13]  /*0df0*/  ISETP.GT.U32.OR P0, PT, R18, 0xfd, P0 ;  /* 0x000000fd1200780c */ /* 0x000fda0000704470 */
[----:B------:R-:W-:Y:S01]  /*0e00*/  @!P0 IMAD.MOV.U32 R16, RZ, RZ, RZ ;  /* 0x000000ffff108224 */ /* 0x000fe200078e00ff */
[----:B------:R-:W-:Y:S06]  /*0e10*/  @!P0 BRA `(.L_x_34) ;  /* 0x00000000005c8947 */ /* 0x000fec0003800000 */
[----:B------:R-:W-:Y:S02]  /*0e20*/  FSETP.GTU.FTZ.AND P0, PT, |R3|, +INF , PT ;  /* 0x7f8000000300780b */ /* 0x000fe40003f1c200 */
        /* <DEDUP_REMOVED lines=17> */
[----:B------:R-:W-:Y:S01]  /*0f40*/  @P0 MOV R16, RZ ;  /* 0x000000ff00100202 */ /* 0x000fe20000000f00 */
[----:B------:R-:W-:Y:S01]  /*0f50*/  @!P0 FFMA R3, R3, 1.84467440737095516160e+19, RZ ;  /* 0x5f80000003038823 */ /* 0x000fe200000000ff */
[----:B------:R-:W-:Y:S01]  /*0f60*/  @!P0 MOV R16, 0xffffffc0 ;  /* 0xffffffc000108802 */ /* 0x000fe20000000f00 */
[----:B------:R-:W-:-:S03]  /*0f70*/  @!P1 FFMA R2, R0, 1.84467440737095516160e+19, RZ ;  /* 0x5f80000000029823 */ /* 0x000fc600000000ff */
[----:B------:R-:W-:-:S07]  /*0f80*/  @!P1 IADD3 R16, PT, PT, R16, 0x40, RZ ;  /* 0x0000004010109810 */ /* 0x000fce0007ffe0ff */
.L_x_34:
[----:B------:R-:W-:Y:S01]  /*0f90*/  LEA R17, R15, 0xc0800000, 0x17 ;  /* 0xc08000000f117811 */ /* 0x000fe200078eb8ff */
[----:B------:R-:W-:Y:S01]  /*0fa0*/  BSSY.RECONVERGENT B2, `(.L_x_39) ;  /* 0x0000036000027945 */ /* 0x000fe20003800200 */
[----:B------:R-:W-:-:S03]  /*0fb0*/  IADD3 R20, PT, PT, R20, -0x7f, RZ ;  /* 0xffffff8114147810 */ /* 0x000fc60007ffe0ff */
[----:B------:R-:W-:Y:S02]  /*0fc0*/  IMAD.IADD R19, R2, 0x1, -R17 ;  /* 0x0000000102137824 */ /* 0x000fe400078e0a11 */
[C---:B------:R-:W-:Y:S02]  /*0fd0*/  IMAD R2, R20.reuse, -0x800000, R3 ;  /* 0xff80000014027824 */ /* 0x040fe400078e0203 */
[----:B------:R0:W1:Y:S01]  /*0fe0*/  MUFU.RCP R17, R19 ;  /* 0x0000001300117308 */ /* 0x0000620000001000 */
[----:B------:R-:W-:Y:S01]  /*0ff0*/  FADD.FTZ R21, -R19, -RZ ;  /* 0x800000ff13157221 */ /* 0x000fe20000010100 */
[----:B0-----:R-:W-:-:S04]  /*1000*/  IADD3 R19, PT, PT, R20, 0x7f, -R15 ;  /* 0x0000007f14137810 */ /* 0x001fc80007ffe80f */
[----:B------:R-:W-:Y:S01]  /*1010*/  IADD3 R19, PT, PT, R19, R16, RZ ;  /* 0x0000001013137210 */ /* 0x000fe20007ffe0ff */
        /* <DEDUP_REMOVED lines=8> */
[----:B------:R-:W-:-:S04]  /*10a0*/  LOP3.LUT R15, R15, 0xff, RZ, 0xc0, !PT ;  /* 0x000000ff0f0f7812 */ /* 0x000fc800078ec0ff */
[----:B------:R-:W-:-:S04]  /*10b0*/  IADD3 R20, PT, PT, R15, R19, RZ ;  /* 0x000000130f147210 */ /* 0x000fc80007ffe0ff */
[----:B------:R-:W-:-:S04]  /*10c0*/  IADD3 R15, PT, PT, R20, -0x1, RZ ;  /* 0xffffffff140f7810 */ /* 0x000fc80007ffe0ff */
        /* <DEDUP_REMOVED lines=10> */
[C---:B------:R-:W-:Y:S02]  /*1170*/  ISETP.NE.AND P2, PT, R20.reuse, RZ, PT ;  /* 0x000000ff1400720c */ /* 0x040fe40003f45270 */
[C---:B------:R-:W-:Y:S02]  /*1180*/  ISETP.NE.AND P1, PT, R20.reuse, RZ, PT ;  /* 0x000000ff1400720c */ /* 0x040fe40003f25270 */
[----:B------:R-:W-:Y:S01]  /*1190*/  LOP3.LUT R16, R15, 0x7fffff, RZ, 0xc0, !PT ;  /* 0x007fffff0f107812 */ /* 0x000fe200078ec0ff */
[CCC-:B------:R-:W-:Y:S01]  /*11a0*/  FFMA.RP R15, R3.reuse, R17.reuse, R18.reuse ;  /* 0x00000011030f7223 */ /* 0x1c0fe20000008012 */
[----:B------:R-:W-:Y:S01]  /*11b0*/  FFMA.RM R18, R3, R17, R18 ;  /* 0x0000001103127223 */ /* 0x000fe20000004012 */
[----:B------:R-:W-:Y:S01]  /*11c0*/  VIADD R3, R20, 0x20 ;  /* 0x0000002014037836 */ /* 0x000fe20000000000 */
[----:B------:R-:W-:Y:S02]  /*11d0*/  LOP3.LUT R16, R16, 0x800000, RZ, 0xfc, !PT ;  /* 0x0080000010107812 */ /* 0x000fe400078efcff */
[----:B------:R-:W-:-:S02]  /*11e0*/  IADD3 R17, PT, PT, -R20, RZ, RZ ;  /* 0x000000ff14117210 */ /* 0x000fc40007ffe1ff */
[----:B------:R-:W-:Y:S02]  /*11f0*/  SHF.L.U32 R3, R16, R3, RZ ;  /* 0x0000000310037219 */ /* 0x000fe400000006ff */
[----:B------:R-:W-:Y:S02]  /*1200*/  FSETP.NEU.FTZ.AND P0, PT, R15, R18, PT ;  /* 0x000000120f00720b */ /* 0x000fe40003f1d000 */
[----:B------:R-:W-:Y:S02]  /*1210*/  SEL R15, R17, RZ, P2 ;  /* 0x000000ff110f7207 */ /* 0x000fe40001000000 */
[----:B------:R-:W-:Y:S02]  /*1220*/  ISETP.NE.AND P1, PT, R3, RZ, P1 ;  /* 0x000000ff0300720c */ /* 0x000fe40000f25270 */
[----:B------:R-:W-:Y:S02]  /*1230*/  SHF.R.U32.HI R15, RZ, R15, R16 ;  /* 0x0000000fff0f7219 */ /* 0x000fe40000011610 */
[----:B------:R-:W-:-:S02]  /*1240*/  PLOP3.LUT P0, PT, P0, P1, PT, 0xf8, 0x8f ;  /* 0x00000000008f781c */ /* 0x000fc40000703f70 */
[----:B------:R-:W-:Y:S02]  /*1250*/  SHF.R.U32.HI R16, RZ, 0x1, R15 ;  /* 0x00000001ff107819 */ /* 0x000fe4000001160f */
[----:B------:R-:W-:-:S04]  /*1260*/  SEL R3, RZ, 0x1, !P0 ;  /* 0x00000001ff037807 */ /* 0x000fc80004000000 */
[----:B------:R-:W-:-:S04]  /*1270*/  LOP3.LUT R18, R3, 0x1, R16, 0xf8, !PT ;  /* 0x0000000103127812 */ /* 0x000fc800078ef810 */
[----:B------:R-:W-:-:S04]  /*1280*/  LOP3.LUT R15, R18, R15, RZ, 0xc0, !PT ;  /* 0x0000000f120f7212 */ /* 0x000fc800078ec0ff */
[----:B------:R-:W-:-:S04]  /*1290*/  IADD3 R15, PT, PT, R16, R15, RZ ;  /* 0x0000000f100f7210 */ /* 0x000fc80007ffe0ff */
[----:B------:R-:W-:Y:S01]  /*12a0*/  LOP3.LUT R2, R15, R2, RZ, 0xfc, !PT ;  /* 0x000000020f027212 */ /* 0x000fe200078efcff */
[----:B------:R-:W-:Y:S06]  /*12b0*/  BRA `(.L_x_42) ;  /* 0x0000000000107947 */ /* 0x000fec0003800000 */
.L_x_41:
[----:B------:R-:W-:-:S04]  /*12c0*/  LOP3.LUT R2, R2, 0x80000000, RZ, 0xc0, !PT ;  /* 0x8000000002027812 */ /* 0x000fc800078ec0ff */
[----:B------:R-:W-:Y:S01]  /*12d0*/  LOP3.LUT R2, R2, 0x7f800000, RZ, 0xfc, !PT ;  /* 0x7f80000002027812 */ /* 0x000fe200078efcff */
[----:B------:R-:W-:Y:S06]  /*12e0*/  BRA `(.L_x_42) ;  /* 0x0000000000047947 */ /* 0x000fec0003800000 */
.L_x_40:
[----:B------:R-:W-:-:S07]  /*12f0*/  LEA R2, R19, R2, 0x17 ;  /* 0x0000000213027211 */ /* 0x000fce00078eb8ff */
.L_x_42:
[----:B------:R-:W-:Y:S05]  /*1300*/  BSYNC.RECONVERGENT B2 ;  /* 0x0000000000027941 */ /* 0x000fea0003800200 */
.L_x_39:
[----:B------:R-:W-:Y:S05]  /*1310*/  BRA `(.L_x_43) ;  /* 0x0000000000207947 */ /* 0x000fea0003800000 */
.L_x_38:
[----:B------:R-:W-:-:S04]  /*1320*/  LOP3.LUT R2, R2, 0x80000000, R3, 0x48, !PT ;  /* 0x8000000002027812 */ /* 0x000fc800078e4803 */
[----:B------:R-:W-:Y:S01]  /*1330*/  LOP3.LUT R2, R2, 0x7f800000, RZ, 0xfc, !PT ;  /* 0x7f80000002027812 */ /* 0x000fe200078efcff */
[----:B------:R-:W-:Y:S06]  /*1340*/  BRA `(.L_x_43) ;  /* 0x0000000000147947 */ /* 0x000fec0003800000 */
.L_x_37:
[----:B------:R-:W-:Y:S01]  /*1350*/  LOP3.LUT R2, R2, 0x80000000, R3, 0x48, !PT ;  /* 0x8000000002027812 */ /* 0x000fe200078e4803 */
[----:B------:R-:W-:Y:S06]  /*1360*/  BRA `(.L_x_43) ;  /* 0x00000000000c7947 */ /* 0x000fec0003800000 */
.L_x_36:
[----:B------:R-:W0:Y:S01]  /*1370*/  MUFU.RSQ R2, -QNAN ;  /* 0xffc0000000027908 */ /* 0x000e220000001400 */
[----:B------:R-:W-:Y:S05]  /*1380*/  BRA `(.L_x_43) ;  /* 0x0000000000047947 */ /* 0x000fea0003800000 */
.L_x_35:
[----:B------:R-:W-:-:S07]  /*1390*/  FADD.FTZ R2, R3, R0 ;  /* 0x0000000003027221 */ /* 0x000fce0000010000 */
.L_x_43:
[----:B------:R-:W-:Y:S05]  /*13a0*/  BSYNC.RECONVERGENT B1 ;  /* 0x0000000000017941 */ /* 0x000fea0003800200 */
.L_x_33:
[----:B------:R-:W-:-:S04]  /*13b0*/  HFMA2 R15, -RZ, RZ, 0, 0 ;  /* 0x00000000ff0f7431 */ /* 0x000fc800000001ff */
[----:B0-----:R-:W-:Y:S05]  /*13c0*/  RET.REL.NODEC R14 `(_Z8deltau_kPPfS0_i) ;  /* 0xffffffec0e0c7950 */ /* 0x001fea0003c3ffff */
.L_x_44:
        /* <DEDUP_REMOVED lines=11> */
.L_x_115:


//--------------------- .text._Z34waveBackpropagationBoundaryCornersPPfS0_S0_S0_S0_i --------------------------
	.section	.text._Z34waveBackpropagationBoundaryCornersPPfS0_S0_S0_S0_i,"ax",@progbits
	.align	128
        .global         _Z34waveBackpropagationBoundaryCornersPPfS0_S0_S0_S0_i
        .type           _Z34waveBackpropagationBoundaryCornersPPfS0_S0_S0_S0_i,@function
        .size           _Z34waveBackpropagationBoundaryCornersPPfS0_S0_S0_S0_i,(.L_x_124 - _Z34waveBackpropagationBoundaryCornersPPfS0_S0_S0_S0_i)
        .other          _Z34waveBackpropagationBoundaryCornersPPfS0_S0_S0_S0_i,@"STO_CUDA_ENTRY STV_DEFAULT"
_Z34waveBackpropagationBoundaryCornersPPfS0_S0_S0_S0_i:
.text._Z34waveBackpropagationBoundaryCornersPPfS0_S0_S0_S0_i:
[----:B------:R-:W-:Y:S01]  /*0000*/  LDC R1, c[0x0][0x37c] ;  /* 0x0000df00ff017b82 */ /* 0x000fe20000000800 */
[----:B------:R-:W0:Y:S01]  /*0010*/  S2R R8, SR_TID.Y ;  /* 0x0000000000087919 */ /* 0x000e220000002200 */
[----:B------:R-:W1:Y:S06]  /*0020*/  LDCU UR5, c[0x0][0x360] ;  /* 0x00006c00ff0577ac */ /* 0x000e6c0008000800 */
[----:B------:R-:W0:Y:S01]  /*0030*/  LDC R5, c[0x0][0x370] ;  /* 0x0000dc00ff057b82 */ /* 0x000e220000000800 */
[----:B------:R-:W2:Y:S01]  /*0040*/  S2R R7, SR_TID.Z ;  /* 0x0000000000077919 */ /* 0x000ea20000002300 */
[----:B------:R-:W1:Y:S06]  /*0050*/  S2R R3, SR_TID.X ;  /* 0x0000000000037919 */ /* 0x000e6c0000002100 */
[----:B------:R-:W0:Y:S08]  /*0060*/  S2UR UR4, SR_CTAID.X ;  /* 0x00000000000479c3 */ /* 0x000e300000002500 */
[----:B------:R-:W2:Y:S08]  /*0070*/  S2UR UR6, SR_CTAID.Z ;  /* 0x00000000000679c3 */ /* 0x000eb00000002700 */
[----:B------:R-:W2:Y:S01]  /*0080*/  LDC R0, c[0x0][0x368] ;  /* 0x0000da00ff007b82 */ /* 0x000ea20000000800 */
[----:B0-----:R-:W-:-:S04]  /*0090*/  IMAD R8, R8, R5, UR4 ;  /* 0x0000000408087e24 */ /* 0x001fc8000f8e0205 */
[----:B-1----:R-:W-:Y:S02]  /*00a0*/  IMAD R8, R8, UR5, R3 ;  /* 0x0000000508087c24 */ /* 0x002fe4000f8e0203 */
[----:B--2---:R-:W-:-:S05]  /*00b0*/  IMAD R7, R0, UR6, R7 ;  /* 0x0000000600077c24 */ /* 0x004fca000f8e0207 */
[----:B------:R-:W-:-:S04]  /*00c0*/  ISETP.GT.U32.AND P0, PT, R7, 0x7, PT ;  /* 0x000000070700780c */ /* 0x000fc80003f04070 */
[----:B------:R-:W-:-:S13]  /*00d0*/  ISETP.GT.OR P0, PT, R8, 0xc7, P0 ;  /* 0x000000c70800780c */ /* 0x000fda0000704670 */
[----:B------:R-:W-:Y:S05]  /*00e0*/  @P0 EXIT ;  /* 0x000000000000094d */ /* 0x000fea0003800000 */
[----:B------:R-:W0:Y:S01]  /*00f0*/  LDC.64 R2, c[0x0][0x380] ;  /* 0x0000e000ff027b82 */ /* 0x000e220000000a00 */
[----:B------:R-:W1:Y:S07]  /*0100*/  LDCU.64 UR4, c[0x0][0x358] ;  /* 0x00006b00ff0477ac */ /* 0x000e6e0008000a00 */
[----:B------:R-:W2:Y:S08]  /*0110*/  LDC R0, c[0x3][0x24] ;  /* 0x00c00900ff007b82 */ /* 0x000eb00000000800 */
[----:B------:R-:W2:Y:S01]  /*0120*/  LDC R11, c[0x0][0x3a8] ;  /* 0x0000ea00ff0b7b82 */ /* 0x000ea20000000800 */
[----:B0-----:R-:W-:-:S05]  /*0130*/  IMAD.WIDE.U32 R2, R7, 0x8, R2 ;  /* 0x0000000807027825 */ /* 0x001fca00078e0002 */
[----:B-1----:R-:W3:Y:S01]  /*0140*/  LDG.E.64 R12, desc[UR4][R2.64] ;  /* 0x00000004020c7981 */ /* 0x002ee2000c1e1b00 */
[----:B--2---:R-:W-:-:S05]  /*0150*/  IMAD R5, R0, R11, RZ ;  /* 0x0000000b00057224 */ /* 0x004fca00078e02ff */
[----:B------:R-:W-:Y:S02]  /*0160*/  SHF.R.S32.HI R4, RZ, 0x1f, R5 ;  /* 0x0000001fff047819 */ /* 0x000fe40000011405 */
[----:B------:R-:W-:-:S04]  /*0170*/  IADD3 R9, P0, PT, R8, R5, RZ ;  /* 0x0000000508097210 */ /* 0x000fc80007f1e0ff */
[----:B------:R-:W-:Y:S02]  /*0180*/  LEA.HI.X.SX32 R6, R8, R4, 0x1, P0 ;  /* 0x0000000408067211 */ /* 0x000fe400000f0eff */
[----:B---3--:R-:W-:-:S04]  /*0190*/  LEA R18, P0, R9, R12, 0x2 ;  /* 0x0000000c09127211 */ /* 0x008fc800078010ff */
[----:B------:R-:W-:-:S05]  /*01a0*/  LEA.HI.X R19, R9, R13, R6, 0x2, P0 ;  /* 0x0000000d09137211 */ /* 0x000fca00000f1406 */
[----:B------:R-:W2:Y:S01]  /*01b0*/  LDG.E R21, desc[UR4][R18.64+0x324] ;  /* 0x0003240412157981 */ /* 0x000ea2000c1e1900 */
[----:B------:R-:W-:-:S04]  /*01c0*/  IMAD R6, R8, 0xc9, R5 ;  /* 0x000000c908067824 */ /* 0x000fc800078e0205 */
[----:B------:R-:W-:-:S04]  /*01d0*/  IMAD R9, R8, -0xc8, R6 ;  /* 0xffffff3808097824 */ /* 0x000fc800078e0206 */
[----:B------:R-:W-:-:S05]  /*01e0*/  IMAD.WIDE R12, R9, 0x4, R12 ;  /* 0x00000004090c7825 */ /* 0x000fca00078e020c */
[----:B--2---:R0:W-:Y:S04]  /*01f0*/  STG.E desc[UR4][R12.64], R21 ;  /* 0x000000150c007986 */ /* 0x0041e8000c101904 */
[----:B------:R-:W2:Y:S01]  /*0200*/  LDG.E.64 R14, desc[UR4][R2.64] ;  /* 0x00000004020e7981 */ /* 0x000ea2000c1e1b00 */
[----:B------:R-:W-:-:S05]  /*0210*/  IADD3 R17, PT, PT, R9, -0x192, R0 ;  /* 0xfffffe6e09117810 */ /* 0x000fca0007ffe000 */
[----:B--2---:R-:W-:-:S05]  /*0220*/  IMAD.WIDE R14, R17, 0x4, R14 ;  /* 0x00000004110e7825 */ /* 0x004fca00078e020e */
[----:B------:R-:W2:Y:S04]  /*0230*/  LDG.E R23, desc[UR4][R14.64] ;  /* 0x000000040e177981 */ /* 0x000ea8000c1e1900 */
[----:B--2---:R1:W-:Y:S04]  /*0240*/  STG.E desc[UR4][R14.64+0x324], R23 ;  /* 0x000324170e007986 */ /* 0x0043e8000c101904 */
[----:B------:R-:W2:Y:S02]  /*0250*/  LDG.E.64 R16, desc[UR4][R2.64] ;  /* 0x0000000402107981 */ /* 0x000ea4000c1e1b00 */
[----:B--2---:R-:W-:-:S05]  /*0260*/  IMAD.WIDE R16, R6, 0x4, R16 ;  /* 0x0000000406107825 */ /* 0x004fca00078e0210 */
[----:B------:R-:W2:Y:S04]  /*0270*/  LDG.E R25, desc[UR4][R16.64+0x4] ;  /* 0x0000040410197981 */ /* 0x000ea8000c1e1900 */
[----:B--2---:R1:W-:Y:S04]  /*0280*/  STG.E desc[UR4][R16.64], R25 ;  /* 0x0000001910007986 */ /* 0x0043e8000c101904 */
[----:B------:R-:W2:Y:S02]  /*0290*/  LDG.E.64 R18, desc[UR4][R2.64] ;  /* 0x0000000402127981 */ /* 0x000ea4000c1e1b00 */
[----:B--2---:R-:W-:-:S05]  /*02a0*/  IMAD.WIDE R18, R6, 0x4, R18 ;  /* 0x0000000406127825 */ /* 0x004fca00078e0212 */
[----:B0-----:R-:W2:Y:S01]  /*02b0*/  LDG.E R13, desc[UR4][R18.64+0x31c] ;  /* 0x00031c04120d7981 */ /* 0x001ea2000c1e1900 */
[----:B------:R-:W-:Y:S01]  /*02c0*/  IADD3 R10, PT, PT, R8, -0x15, RZ ;  /* 0xffffffeb080a7810 */ /* 0x000fe20007ffe0ff */
[----:B------:R-:W-:Y:S03]  /*02d0*/  BSSY.RECONVERGENT B0, `(.L_x_45) ;  /* 0x000002d000007945 */ /* 0x000fe60003800200 */
[----:B------:R-:W-:Y:S01]  /*02e0*/  ISETP.GT.U32.AND P0, PT, R10, 0x9e, PT ;  /* 0x0000009e0a00780c */ /* 0x000fe20003f04070 */
[----:B--2---:R1:W-:-:S12]  /*02f0*/  STG.E desc[UR4][R18.64+0x320], R13 ;  /* 0x0003200d12007986 */ /* 0x0043d8000c101904 */
[----:B------:R-:W-:Y:S05]  /*0300*/  @P0 BRA `(.L_x_46) ;  /* 0x0000000000a40947 */ /* 0x000fea0003800000 */
[----:B-1----:R-:W0:Y:S01]  /*0310*/  LDC.64 R14, c[0x0][0x388] ;  /* 0x0000e200ff0e7b82 */ /* 0x002e220000000a00 */
[----:B------:R-:W2:Y:S01]  /*0320*/  LDG.E.64 R12, desc[UR4][R2.64] ;  /* 0x00000004020c7981 */ /* 0x000ea2000c1e1b00 */
[----:B------:R-:W-:-:S06]  /*0330*/  IMAD R8, R8, 0x191, R11 ;  /* 0x0000019108087824 */ /* 0x000fcc00078e020b */
[----:B------:R-:W1:Y:S01]  /*0340*/  LDC.64 R16, c[0x0][0x390] ;  /* 0x0000e400ff107b82 */ /* 0x000e620000000a00 */
[----:B0-----:R-:W-:-:S06]  /*0350*/  IMAD.WIDE.U32 R14, R7, 0x8, R14 ;  /* 0x00000008070e7825 */ /* 0x001fcc00078e000e */
[----:B------:R-:W3:Y:S01]  /*0360*/  LDG.E.64 R14, desc[UR4][R14.64] ;  /* 0x000000040e0e7981 */ /* 0x000ee2000c1e1b00 */
[----:B--2---:R-:W-:-:S05]  /*0370*/  IMAD.WIDE R10, R9, 0x4, R12 ;  /* 0x00000004090a7825 */ /* 0x004fca00078e020c */
[----:B------:R-:W2:Y:S01]  /*0380*/  LDG.E R18, desc[UR4][R10.64+0x2322c] ;  /* 0x02322c040a127981 */ /* 0x000ea2000c1e1900 */
[----:B---3--:R-:W-:-:S06]  /*0390*/  IMAD.WIDE R12, R8, 0x4, R14 ;  /* 0x00000004080c7825 */ /* 0x008fcc00078e020e */
[----:B------:R-:W2:Y:S01]  /*03a0*/  LDG.E R13, desc[UR4][R12.64] ;  /* 0x000000040c0d7981 */ /* 0x000ea2000c1e1900 */
[----:B-1----:R-:W-:-:S04]  /*03b0*/  IMAD.WIDE.U32 R16, R7, 0x8, R16 ;  /* 0x0000000807107825 */ /* 0x002fc800078e0010 */
[----:B--2---:R-:W-:Y:S02]  /*03c0*/  FADD R21, R18, R13 ;  /* 0x0000000d12157221 */ /* 0x004fe40000000000 */
[----:B------:R-:W0:Y:S03]  /*03d0*/  LDC.64 R12, c[0x0][0x398] ;  /* 0x0000e600ff0c7b82 */ /* 0x000e260000000a00 */
[----:B------:R1:W-:Y:S04]  /*03e0*/  STG.E desc[UR4][R10.64+0x23550], R21 ;  /* 0x023550150a007986 */ /* 0x0003e8000c101904 */
[----:B------:R-:W2:Y:S04]  /*03f0*/  LDG.E.64 R16, desc[UR4][R16.64] ;  /* 0x0000000410107981 */ /* 0x000ea8000c1e1b00 */
[----:B------:R-:W3:Y:S01]  /*0400*/  LDG.E.64 R14, desc[UR4][R2.64] ;  /* 0x00000004020e7981 */ /* 0x000ee2000c1e1b00 */
[----:B--2---:R-:W-:-:S04]  /*0410*/  IMAD.WIDE R18, R8, 0x4, R16 ;  /* 0x0000000408127825 */ /* 0x004fc800078e0210 */
[----:B---3--:R-:W-:Y:S02]  /*0420*/  IMAD.WIDE R14, R9, 0x4, R14 ;  /* 0x00000004090e7825 */ /* 0x008fe400078e020e */
[----:B------:R-:W2:Y:S04]  /*0430*/  LDG.E R18, desc[UR4][R18.64] ;  /* 0x0000000412127981 */ /* 0x000ea8000c1e1900 */
[----:B------:R-:W2:Y:S01]  /*0440*/  LDG.E R9, desc[UR4][R14.64+0x41f4] ;  /* 0x0041f4040e097981 */ /* 0x000ea2000c1e1900 */
[----:B0-----:R-:W-:-:S04]  /*0450*/  IMAD.WIDE.U32 R12, R7, 0x8, R12 ;  /* 0x00000008070c7825 */ /* 0x001fc800078e000c */
[----:B--2---:R-:W-:Y:S02]  /*0460*/  FADD R9, R9, R18 ;  /* 0x0000001209097221 */ /* 0x004fe40000000000 */
[----:B------:R-:W0:Y:S03]  /*0470*/  LDC.64 R18, c[0x0][0x3a0] ;  /* 0x0000e800ff127b82 */ /* 0x000e260000000a00 */
[----:B------:R2:W-:Y:S04]  /*0480*/  STG.E desc[UR4][R14.64+0x3ed0], R9 ;  /* 0x003ed0090e007986 */ /* 0x0005e8000c101904 */
[----:B------:R-:W3:Y:S04]  /*0490*/  LDG.E.64 R12, desc[UR4][R12.64] ;  /* 0x000000040c0c7981 */ /* 0x000ee8000c1e1b00 */
[----:B-1----:R-:W4:Y:S01]  /*04a0*/  LDG.E.64 R10, desc[UR4][R2.64] ;  /* 0x00000004020a7981 */ /* 0x002f22000c1e1b00 */
[----:B---3--:R-:W-:-:S04]  /*04b0*/  IMAD.WIDE R16, R8, 0x4, R12 ;  /* 0x0000000408107825 */ /* 0x008fc800078e020c */
[----:B----4-:R-:W-:Y:S02]  /*04c0*/  IMAD.WIDE R10, R6, 0x4, R10 ;  /* 0x00000004060a7825 */ /* 0x010fe400078e020a */
[----:B------:R-:W3:Y:S04]  /*04d0*/  LDG.E R17, desc[UR4][R16.64] ;  /* 0x0000000410117981 */ /* 0x000ee8000c1e1900 */
[----:B------:R-:W3:Y:S01]  /*04e0*/  LDG.E R20, desc[UR4][R10.64+0x2cc] ;  /* 0x0002cc040a147981 */ /* 0x000ee2000c1e1900 */
[----:B0-----:R-:W-:-:S04]  /*04f0*/  IMAD.WIDE.U32 R18, R7, 0x8, R18 ;  /* 0x0000000807127825 */ /* 0x001fc800078e0012 */
[----:B---3--:R-:W-:-:S05]  /*0500*/  FADD R21, R20, R17 ;  /* 0x0000001114157221 */ /* 0x008fca0000000000 */
[----:B------:R0:W-:Y:S04]  /*0510*/  STG.E desc[UR4][R10.64+0x2d0], R21 ;  /* 0x0002d0150a007986 */ /* 0x0001e8000c101904 */
[----:B------:R-:W2:Y:S04]  /*0520*/  LDG.E.64 R18, desc[UR4][R18.64] ;  /* 0x0000000412127981 */ /* 0x000ea8000c1e1b00 */
[----:B------:R-:W3:Y:S01]  /*0530*/  LDG.E.64 R12, desc[UR4][R2.64] ;  /* 0x00000004020c7981 */ /* 0x000ee2000c1e1b00 */
[----:B--2---:R-:W-:-:S04]  /*0540*/  IMAD.WIDE R8, R8, 0x4, R18 ;  /* 0x0000000408087825 */ /* 0x004fc800078e0212 */
[----:B---3--:R-:W-:Y:S02]  /*0550*/  IMAD.WIDE R12, R6, 0x4, R12 ;  /* 0x00000004060c7825 */ /* 0x008fe400078e020c */
[----:B------:R-:W2:Y:S04]  /*0560*/  LDG.E R9, desc[UR4][R8.64] ;  /* 0x0000000408097981 */ /* 0x000ea8000c1e1900 */
[----:B------:R-:W2:Y:S02]  /*0570*/  LDG.E R6, desc[UR4][R12.64+0x54] ;  /* 0x000054040c067981 */ /* 0x000ea4000c1e1900 */
[----:B--2---:R-:W-:-:S05]  /*0580*/  FADD R7, R6, R9 ;  /* 0x0000000906077221 */ /* 0x004fca0000000000 */
[----:B------:R0:W-:Y:S02]  /*0590*/  STG.E desc[UR4][R12.64+0x50], R7 ;  /* 0x000050070c007986 */ /* 0x0001e4000c101904 */
.L_x_46:
[----:B------:R-:W-:Y:S05]  /*05a0*/  BSYNC.RECONVERGENT B0 ;  /* 0x0000000000007941 */ /* 0x000fea0003800200 */
.L_x_45:
[----:B0-----:R-:W2:Y:S01]  /*05b0*/  LDG.E.64 R6, desc[UR4][R2.64] ;  /* 0x0000000402067981 */ /* 0x001ea2000c1e1b00 */
[C---:B------:R-:W-:Y:S02]  /*05c0*/  SHF.L.U32 R11, R5.reuse, 0x2, RZ ;  /* 0x00000002050b7819 */ /* 0x040fe400000006ff */
[----:B-1----:R-:W-:Y:S02]  /*05d0*/  SHF.L.U64.HI R15, R5, 0x2, R4 ;  /* 0x00000002050f7819 */ /* 0x002fe40000010204 */
[----:B--2---:R-:W-:-:S04]  /*05e0*/  IADD3 R6, P0, PT, R6, R11, RZ ;  /* 0x0000000b06067210 */ /* 0x004fc80007f1e0ff */
[----:B------:R-:W-:-:S05]  /*05f0*/  IADD3.X R7, PT, PT, R7, R15, RZ, P0, !PT ;  /* 0x0000000f07077210 */ /* 0x000fca00007fe4ff */
[----:B------:R-:W2:Y:S04]  /*0600*/  LDG.E R4, desc[UR4][R6.64+0x4] ;  /* 0x0000040406047981 */ /* 0x000ea8000c1e1900 */
[----:B------:R-:W2:Y:S02]  /*0610*/  LDG.E R9, desc[UR4][R6.64+0x324] ;  /* 0x0003240406097981 */ /* 0x000ea4000c1e1900 */
[----:B--2---:R-:W-:-:S04]  /*0620*/  FADD R4, R4, R9 ;  /* 0x0000000904047221 */ /* 0x004fc80000000000 */
[----:B------:R-:W-:-:S05]  /*0630*/  FMUL R13, R4, 0.5 ;  /* 0x3f000000040d7820 */ /* 0x000fca0000400000 */
[----:B------:R0:W-:Y:S04]  /*0640*/  STG.E desc[UR4][R6.64], R13 ;  /* 0x0000000d06007986 */ /* 0x0001e8000c101904 */
[----:B------:R-:W2:Y:S02]  /*0650*/  LDG.E.64 R8, desc[UR4][R2.64] ;  /* 0x0000000402087981 */ /* 0x000ea4000c1e1b00 */
[----:B--2---:R-:W-:-:S04]  /*0660*/  IADD3 R8, P0, PT, R8, R11, RZ ;  /* 0x0000000b08087210 */ /* 0x004fc80007f1e0ff */
[----:B------:R-:W-:-:S05]  /*0670*/  IADD3.X R9, PT, PT, R9, R15, RZ, P0, !PT ;  /* 0x0000000f09097210 */ /* 0x000fca00007fe4ff */
[----:B------:R-:W2:Y:S04]  /*0680*/  LDG.E R4, desc[UR4][R8.64+0x31c] ;  /* 0x00031c0408047981 */ /* 0x000ea8000c1e1900 */
[----:B------:R-:W2:Y:S02]  /*0690*/  LDG.E R11, desc[UR4][R8.64+0x644] ;  /* 0x00064404080b7981 */ /* 0x000ea4000c1e1900 */
[----:B--2---:R-:W-:-:S04]  /*06a0*/  FADD R4, R4, R11 ;  /* 0x0000000b04047221 */ /* 0x004fc80000000000 */
[----:B------:R-:W-:-:S05]  /*06b0*/  FMUL R15, R4, 0.5 ;  /* 0x3f000000040f7820 */ /* 0x000fca0000400000 */
[----:B------:R1:W-:Y:S04]  /*06c0*/  STG.E desc[UR4][R8.64+0x320], R15 ;  /* 0x0003200f08007986 */ /* 0x0003e8000c101904 */
[----:B------:R-:W2:Y:S01]  /*06d0*/  LDG.E.64 R10, desc[UR4][R2.64] ;  /* 0x00000004020a7981 */ /* 0x000ea2000c1e1b00 */
[----:B------:R-:W-:-:S04]  /*06e0*/  IADD3 R0, PT, PT, R5, R0, RZ ;  /* 0x0000000005007210 */ /* 0x000fc80007ffe0ff */
[----:B------:R-:W-:-:S05]  /*06f0*/  IADD3 R5, PT, PT, R0, -0xc8, RZ ;  /* 0xffffff3800057810 */ /* 0x000fca0007ffe0ff */
[----:B--2---:R-:W-:-:S05]  /*0700*/  IMAD.WIDE R10, R5, 0x4, R10 ;  /* 0x00000004050a7825 */ /* 0x004fca00078e020a */
[----:B------:R-:W2:Y:S04]  /*0710*/  LDG.E R4, desc[UR4][R10.64] ;  /* 0x000000040a047981 */ /* 0x000ea8000c1e1900 */
[----:B------:R-:W2:Y:S02]  /*0720*/  LDG.E R5, desc[UR4][R10.64+-0x328] ;  /* 0xfffcd8040a057981 */ /* 0x000ea4000c1e1900 */
[----:B--2---:R-:W-:-:S04]  /*0730*/  FADD R4, R4, R5 ;  /* 0x0000000504047221 */ /* 0x004fc80000000000 */
[----:B0-----:R-:W-:-:S05]  /*0740*/  FMUL R7, R4, 0.5 ;  /* 0x3f00000004077820 */ /* 0x001fca0000400000 */
[----:B------:R-:W-:Y:S04]  /*0750*/  STG.E desc[UR4][R10.64+-0x4], R7 ;  /* 0xfffffc070a007986 */ /* 0x000fe8000c101904 */
[----:B------:R-:W2:Y:S01]  /*0760*/  LDG.E.64 R4, desc[UR4][R2.64] ;  /* 0x0000000402047981 */ /* 0x000ea2000c1e1b00 */
[----:B-1----:R-:W-:-:S05]  /*0770*/  IADD3 R9, PT, PT, R0, -0x2, RZ ;  /* 0xfffffffe00097810 */ /* 0x002fca0007ffe0ff */
[----:B--2---:R-:W-:-:S05]  /*0780*/  IMAD.WIDE R4, R9, 0x4, R4 ;  /* 0x0000000409047825 */ /* 0x004fca00078e0204 */
[----:B------:R-:W2:Y:S04]  /*0790*/  LDG.E R0, desc[UR4][R4.64] ;  /* 0x0000000404007981 */ /* 0x000ea8000c1e1900 */
[----:B------:R-:W2:Y:S02]  /*07a0*/  LDG.E R9, desc[UR4][R4.64+-0x320] ;  /* 0xfffce00404097981 */ /* 0x000ea4000c1e1900 */
[----:B--2---:R-:W-:-:S04]  /*07b0*/  FADD R0, R0, R9 ;  /* 0x0000000900007221 */ /* 0x004fc80000000000 */
[----:B------:R-:W-:-:S05]  /*07c0*/  FMUL R9, R0, 0.5 ;  /* 0x3f00000000097820 */ /* 0x000fca0000400000 */
[----:B------:R-:W-:Y:S01]  /*07d0*/  STG.E desc[UR4][R4.64+0x4], R9 ;  /* 0x0000040904007986 */ /* 0x000fe2000c101904 */
[----:B------:R-:W-:Y:S05]  /*07e0*/  EXIT ;  /* 0x000000000000794d */ /* 0x000fea0003800000 */
.L_x_47:
        /* <DEDUP_REMOVED lines=9> */
.L_x_124:


//--------------------- .text._Z19waveBackpropagationPPfS_fi --------------------------
	.section	.text._Z19waveBackpropagationPPfS_fi,"ax",@progbits
	.align	128
        .global         _Z19waveBackpropagationPPfS_fi
        .type           _Z19waveBackpropagationPPfS_fi,@function
        .size           _Z19waveBackpropagationPPfS_fi,(.L_x_116 - _Z19waveBackpropagationPPfS_fi)
        .other          _Z19waveBackpropagationPPfS_fi,@"STO_CUDA_ENTRY STV_DEFAULT"
_Z19waveBackpropagationPPfS_fi:
.text._Z19waveBackpropagationPPfS_fi:
        /* <DEDUP_REMOVED lines=12> */
[----:B-1----:R-:W-:-:S04]  /*00c0*/  IMAD R0, R5, UR4, R0 ;  /* 0x0000000405007c24 */ /* 0x002fc8000f8e0200 */
[----:B------:R-:W-:Y:S02]  /*00d0*/  VIADD R0, R0, 0x1 ;  /* 0x0000000100007836 */ /* 0x000fe40000000000 */
[----:B--2---:R-:W-:-:S05]  /*00e0*/  IMAD R5, R7, UR5, R2 ;  /* 0x0000000507057c24 */ /* 0x004fca000f8e0202 */
[----:B------:R-:W-:-:S04]  /*00f0*/  ISETP.GT.U32.OR P0, PT, R5, 0xc6, P0 ;  /* 0x000000c60500780c */ /* 0x000fc80000704470 */
[----:B------:R-:W-:-:S13]  /*0100*/  ISETP.GT.OR P0, PT, R0, 0xc7, P0 ;  /* 0x000000c70000780c */ /* 0x000fda0000704670 */
[----:B------:R-:W-:Y:S05]  /*0110*/  @P0 EXIT ;  /* 0x000000000000094d */ /* 0x000fea0003800000 */
[----:B------:R-:W0:Y:S01]  /*0120*/  LDC.64 R6, c[0x0][0x380] ;  /* 0x0000e000ff067b82 */ /* 0x000e220000000a00 */
[----:B------:R-:W1:Y:S01]  /*0130*/  LDCU.64 UR4, c[0x0][0x358] ;  /* 0x00006b00ff0477ac */ /* 0x000e620008000a00 */
[----:B------:R-:W2:Y:S06]  /*0140*/  LDCU.64 UR6, c[0x0][0x390] ;  /* 0x00007200ff0677ac */ /* 0x000eac0008000a00 */
[----:B------:R-:W3:Y:S01]  /*0150*/  LDC.64 R12, c[0x0][0x388] ;  /* 0x0000e200ff0c7b82 */ /* 0x000ee20000000a00 */
[----:B0-----:R-:W-:-:S07]  /*0160*/  IMAD.WIDE.U32 R6, R3, 0x8, R6 ;  /* 0x0000000803067825 */ /* 0x001fce00078e0006 */
[----:B------:R-:W2:Y:S01]  /*0170*/  LDC.64 R2, c[0x3][0x20] ;  /* 0x00c00800ff027b82 */ /* 0x000ea20000000a00 */
[----:B-1----:R-:W4:Y:S01]  /*0180*/  LDG.E.64 R6, desc[UR4][R6.64] ;  /* 0x0000000406067981 */ /* 0x002f22000c1e1b00 */
[----:B------:R-:W-:-:S04]  /*0190*/  IMAD R8, R5, 0xc9, R0 ;  /* 0x000000c905087824 */ /* 0x000fc800078e0200 */
[----:B---3--:R-:W-:-:S05]  /*01a0*/  IMAD.WIDE R12, R8, 0x4, R12 ;  /* 0x00000004080c7825 */ /* 0x008fca00078e020c */
[----:B------:R-:W3:Y:S04]  /*01b0*/  LDG.E R11, desc[UR4][R12.64+0x648] ;  /* 0x000648040c0b7981 */ /* 0x000ee8000c1e1900 */
[----:B------:R-:W5:Y:S04]  /*01c0*/  LDG.E R0, desc[UR4][R12.64] ;  /* 0x000000040c007981 */ /* 0x000f68000c1e1900 */
[----:B------:R-:W5:Y:S01]  /*01d0*/  LDG.E R15, desc[UR4][R12.64+0x320] ;  /* 0x000320040c0f7981 */ /* 0x000f62000c1e1900 */
[----:B--2---:R-:W-:-:S03]  /*01e0*/  IMAD R9, R3, UR7, RZ ;  /* 0x0000000703097c24 */ /* 0x004fc6000f8e02ff */
[----:B------:R-:W2:Y:S02]  /*01f0*/  LDG.E R17, desc[UR4][R12.64+0x328] ;  /* 0x000328040c117981 */ /* 0x000ea4000c1e1900 */
[----:B------:R-:W-:Y:S02]  /*0200*/  IADD3 R3, PT, PT, R9, R3, R8 ;  /* 0x0000000309037210 */ /* 0x000fe40007ffe008 */
[----:B------:R-:W2:Y:S03]  /*0210*/  LDG.E R19, desc[UR4][R12.64+0x324] ;  /* 0x000324040c137981 */ /* 0x000ea6000c1e1900 */
[----:B------:R-:W-:-:S04]  /*0220*/  VIADD R3, R3, 0xc9 ;  /* 0x000000c903037836 */ /* 0x000fc80000000000 */
[----:B----4-:R-:W-:-:S05]  /*0230*/  IMAD.WIDE R4, R3, 0x4, R6 ;  /* 0x0000000403047825 */ /* 0x010fca00078e0206 */
[----:B------:R-:W4:Y:S04]  /*0240*/  LDG.E R14, desc[UR4][R4.64+0x324] ;  /* 0x00032404040e7981 */ /* 0x000f28000c1e1900 */
[----:B------:R-:W4:Y:S04]  /*0250*/  LDG.E R3, desc[UR4][R4.64+-0x324] ;  /* 0xfffcdc0404037981 */ /* 0x000f28000c1e1900 */
[----:B------:R-:W4:Y:S04]  /*0260*/  LDG.E R16, desc[UR4][R4.64+-0x4] ;  /* 0xfffffc0404107981 */ /* 0x000f28000c1e1900 */
[----:B------:R-:W4:Y:S04]  /*0270*/  LDG.E R18, desc[UR4][R4.64+0x4] ;  /* 0x0000040404127981 */ /* 0x000f28000c1e1900 */
[----:B------:R-:W4:Y:S01]  /*0280*/  LDG.E R10, desc[UR4][R4.64] ;  /* 0x00000004040a7981 */ /* 0x000f22000c1e1900 */
[----:B---3--:R-:W-:Y:S01]  /*0290*/  FADD R11, R11, 1 ;  /* 0x3f8000000b0b7421 */ /* 0x008fe20000000000 */
[----:B-----5:R-:W-:Y:S01]  /*02a0*/  FADD R0, R0, 1 ;  /* 0x3f80000000007421 */ /* 0x020fe20000000000 */
[----:B------:R-:W-:Y:S01]  /*02b0*/  FADD R15, R15, 1 ;  /* 0x3f8000000f0f7421 */ /* 0x000fe20000000000 */
[----:B--2---:R-:W-:Y:S01]  /*02c0*/  FADD R17, R17, 1 ;  /* 0x3f80000011117421 */ /* 0x004fe20000000000 */
[----:B------:R-:W0:Y:S01]  /*02d0*/  MUFU.RCP R21, R2 ;  /* 0x0000000200157308 */ /* 0x000e220000001000 */
[----:B------:R-:W-:Y:S01]  /*02e0*/  FADD R19, R19, 1 ;  /* 0x3f80000013137421 */ /* 0x000fe20000000000 */
[----:B------:R-:W-:Y:S01]  /*02f0*/  BSSY.RECONVERGENT B0, `(.L_x_48) ;  /* 0x0000012000007945 */ /* 0x000fe20003800200 */
[----:B0-----:R-:W-:-:S04]  /*0300*/  FFMA R12, R21, -R2, 1 ;  /* 0x3f800000150c7423 */ /* 0x001fc80000000802 */
[----:B------:R-:W-:Y:S01]  /*0310*/  FFMA R12, R21, R12, R21 ;  /* 0x0000000c150c7223 */ /* 0x000fe20000000015 */
[----:B----4-:R-:W-:-:S04]  /*0320*/  FMUL R11, R11, R14 ;  /* 0x0000000e0b0b7220 */ /* 0x010fc80000400000 */
[----:B------:R-:W-:-:S04]  /*0330*/  FFMA R0, R0, R3, R11 ;  /* 0x0000000300007223 */ /* 0x000fc8000000000b */
[----:B------:R-:W-:-:S04]  /*0340*/  FFMA R0, R15, R16, R0 ;  /* 0x000000100f007223 */ /* 0x000fc80000000000 */
[----:B------:R-:W-:Y:S01]  /*0350*/  FFMA R17, R17, R18, R0 ;  /* 0x0000001211117223 */ /* 0x000fe20000000000 */
[----:B------:R-:W-:-:S04]  /*0360*/  FMUL R0, R19, -4 ;  /* 0xc080000013007820 */ /* 0x000fc80000400000 */
[----:B------:R-:W-:-:S04]  /*0370*/  FFMA R0, R0, R10, R17 ;  /* 0x0000000a00007223 */ /* 0x000fc80000000011 */
[----:B------:R-:W-:-:S04]  /*0380*/  FMUL R3, R0, UR6 ;  /* 0x0000000600037c20 */ /* 0x000fc80008400000 */
[----:B------:R-:W0:Y:S01]  /*0390*/  FCHK P0, R3, R2 ;  /* 0x0000000203007302 */ /* 0x000e220000000000 */
[----:B------:R-:W-:-:S04]  /*03a0*/  FFMA R11, R3, R12, RZ ;  /* 0x0000000c030b7223 */ /* 0x000fc800000000ff */
[----:B------:R-:W-:-:S04]  /*03b0*/  FFMA R0, R11, -R2, R3 ;  /* 0x800000020b007223 */ /* 0x000fc80000000003 */
[----:B------:R-:W-:Y:S01]  /*03c0*/  FFMA R11, R12, R0, R11 ;  /* 0x000000000c0b7223 */ /* 0x000fe2000000000b */
[----:B0-----:R-:W-:Y:S06]  /*03d0*/  @!P0 BRA `(.L_x_49) ;  /* 0x00000000000c8947 */ /* 0x001fec0003800000 */
[----:B------:R-:W-:-:S07]  /*03e0*/  MOV R2, 0x400 ;  /* 0x0000040000027802 */ /* 0x000fce0000000f00 */
[----:B------:R-:W-:Y:S05]  /*03f0*/  CALL.REL.NOINC `($__internal_2_$__cuda_sm3x_div_rn_noftz_f32_slowpath) ;  /* 0x0000000000387944 */ /* 0x000fea0003c00000 */
[----:B------:R-:W-:-:S07]  /*0400*/  IMAD.MOV.U32 R11, RZ, RZ, R0 ;  /* 0x000000ffff0b7224 */ /* 0x000fce00078e0000 */
.L_x_49:
[----:B------:R-:W-:Y:S05]  /*0410*/  BSYNC.RECONVERGENT B0 ;  /* 0x0000000000007941 */ /* 0x000fea0003800200 */
.L_x_48:
[----:B------:R-:W0:Y:S02]  /*0420*/  LDC R3, c[0x3][0x24] ;  /* 0x00c00900ff037b82 */ /* 0x000e240000000800 */
[----:B0-----:R-:W-:-:S06]  /*0430*/  IMAD.WIDE R4, R3, 0x4, R4 ;  /* 0x0000000403047825 */ /* 0x001fcc00078e0204 */
[----:B------:R-:W2:Y:S01]  /*0440*/  LDG.E R4, desc[UR4][R4.64] ;  /* 0x0000000404047981 */ /* 0x000ea2000c1e1900 */
[----:B------:R-:W-:Y:S01]  /*0450*/  SHF.R.S32.HI R3, RZ, 0x1f, R9 ;  /* 0x0000001fff037819 */ /* 0x000fe20000011409 */
[----:B------:R-:W-:Y:S01]  /*0460*/  FFMA R11, R10, 2, R11 ;  /* 0x400000000a0b7823 */ /* 0x000fe2000000000b */
[----:B------:R-:W-:-:S04]  /*0470*/  IADD3 R9, P0, PT, R8, R9, RZ ;  /* 0x0000000908097210 */ /* 0x000fc80007f1e0ff */
[----:B------:R-:W-:Y:S02]  /*0480*/  LEA.HI.X.SX32 R3, R8, R3, 0x1, P0 ;  /* 0x0000000308037211 */ /* 0x000fe400000f0eff */
[----:B------:R-:W-:-:S04]  /*0490*/  LEA R2, P0, R9, R6, 0x2 ;  /* 0x0000000609027211 */ /* 0x000fc800078010ff */
[----:B------:R-:W-:Y:S01]  /*04a0*/  LEA.HI.X R3, R9, R7, R3, 0x2, P0 ;  /* 0x0000000709037211 */ /* 0x000fe200000f1403 */
[----:B--2---:R-:W-:-:S05]  /*04b0*/  FADD R11, R11, -R4 ;  /* 0x800000040b0b7221 */ /* 0x004fca0000000000 */
[----:B------:R-:W-:Y:S01]  /*04c0*/  STG.E desc[UR4][R2.64+0x324], R11 ;  /* 0x0003240b02007986 */ /* 0x000fe2000c101904 */
[----:B------:R-:W-:Y:S05]  /*04d0*/  EXIT ;  /* 0x000000000000794d */ /* 0x000fea0003800000 */
        .weak           $__internal_2_$__cuda_sm3x_div_rn_noftz_f32_slowpath
        .type           $__internal_2_$__cuda_sm3x_div_rn_noftz_f32_slowpath,@function
        .size           $__internal_2_$__cuda_sm3x_div_rn_noftz_f32_slowpath,(.L_x_116 - $__internal_2_$__cuda_sm3x_div_rn_noftz_f32_slowpath)
$__internal_2_$__cuda_sm3x_div_rn_noftz_f32_slowpath:
[----:B------:R-:W0:Y:S01]  /*04e0*/  LDC R0, c[0x3][0x20] ;  /* 0x00c00800ff007b82 */ /* 0x000e220000000800 */
[----:B------:R-:W-:Y:S01]  /*04f0*/  SHF.R.U32.HI R11, RZ, 0x17, R3 ;  /* 0x00000017ff0b7819 */ /* 0x000fe20000011603 */
[----:B------:R-:W1:Y:S01]  /*0500*/  LDCU UR6, c[0x3][0x20] ;  /* 0x00c00400ff0677ac */ /* 0x000e620008000800 */
[----:B------:R-:W-:Y:S01]  /*0510*/  BSSY.RECONVERGENT B1, `(.L_x_50) ;  /* 0x0000064000017945 */ /* 0x000fe20003800200 */
[----:B------:R-:W-:Y:S02]  /*0520*/  MOV R14, R3 ;  /* 0x00000003000e7202 */ /* 0x000fe40000000f00 */
[----:B------:R-:W-:-:S05]  /*0530*/  LOP3.LUT R13, R11, 0xff, RZ, 0xc0, !PT ;  /* 0x000000ff0b0d7812 */ /* 0x000fca00078ec0ff */
[----:B------:R-:W-:Y:S02]  /*0540*/  VIADD R16, R13, 0xffffffff ;  /* 0xffffffff0d107836 */ /* 0x000fe40000000000 */
[----:B-1----:R-:W-:Y:S01]  /*0550*/  IMAD.U32 R15, RZ, RZ, UR6 ;  /* 0x00000006ff0f7e24 */ /* 0x002fe2000f8e00ff */
[----:B0-----:R-:W-:-:S04]  /*0560*/  SHF.R.U32.HI R12, RZ, 0x17, R0 ;  /* 0x00000017ff0c7819 */ /* 0x001fc80000011600 */
[----:B------:R-:W-:-:S05]  /*0570*/  LOP3.LUT R12, R12, 0xff, RZ, 0xc0, !PT ;  /* 0x000000ff0c0c7812 */ /* 0x000fca00078ec0ff */
[----:B------:R-:W-:-:S05]  /*0580*/  VIADD R17, R12, 0xffffffff ;  /* 0xffffffff0c117836 */ /* 0x000fca0000000000 */
[----:B------:R-:W-:-:S04]  /*0590*/  ISETP.GT.U32.AND P0, PT, R17, 0xfd, PT ;  /* 0x000000fd1100780c */ /* 0x000fc80003f04070 */
        /* <DEDUP_REMOVED lines=24> */
[----:B------:R-:W-:-:S03]  /*0720*/  @!P1 FFMA R15, R0, 1.84467440737095516160e+19, RZ ;  /* 0x5f800000000f9823 */ /* 0x000fc600000000ff */
[----:B------:R-:W-:-:S07]  /*0730*/  @!P1 IADD3 R11, PT, PT, R11, 0x40, RZ ;  /* 0x000000400b0b9810 */ /* 0x000fce0007ffe0ff */
.L_x_51:
[----:B------:R-:W-:Y:S01]  /*0740*/  LEA R0, R12, 0xc0800000, 0x17 ;  /* 0xc08000000c007811 */ /* 0x000fe200078eb8ff */
[----:B------:R-:W-:Y:S01]  /*0750*/  VIADD R13, R13, 0xffffff81 ;  /* 0xffffff810d0d7836 */ /* 0x000fe20000000000 */
[----:B------:R-:W-:Y:S03]  /*0760*/  BSSY.RECONVERGENT B2, `(.L_x_56) ;  /* 0x0000035000027945 */ /* 0x000fe60003800200 */
[----:B------:R-:W-:Y:S01]  /*0770*/  IMAD.IADD R15, R15, 0x1, -R0 ;  /* 0x000000010f0f7824 */ /* 0x000fe200078e0a00 */
[C---:B------:R-:W-:Y:S01]  /*0780*/  IADD3 R12, PT, PT, R13.reuse, 0x7f, -R12 ;  /* 0x0000007f0d0c7810 */ /* 0x040fe20007ffe80c */
[----:B------:R-:W-:Y:S02]  /*0790*/  IMAD R0, R13, -0x800000, R14 ;  /* 0xff8000000d007824 */ /* 0x000fe400078e020e */
[----:B------:R-:W0:Y:S01]  /*07a0*/  MUFU.RCP R3, R15 ;  /* 0x0000000f00037308 */ /* 0x000e220000001000 */
[----:B------:R-:W-:Y:S01]  /*07b0*/  FADD.FTZ R17, -R15, -RZ ;  /* 0x800000ff0f117221 */ /* 0x000fe20000010100 */
[----:B------:R-:W-:-:S03]  /*07c0*/  IMAD.IADD R12, R12, 0x1, R11 ;  /* 0x000000010c0c7824 */ /* 0x000fc600078e020b */
[----:B0-----:R-:W-:-:S04]  /*07d0*/  FFMA R16, R3, R17, 1 ;  /* 0x3f80000003107423 */ /* 0x001fc80000000011 */
        /* <DEDUP_REMOVED lines=8> */
[----:B------:R-:W-:-:S05]  /*0860*/  IADD3 R13, PT, PT, R3, R12, RZ ;  /* 0x0000000c030d7210 */ /* 0x000fca0007ffe0ff */
        /* <DEDUP_REMOVED lines=10> */
[CCC-:B------:R-:W-:Y:S01]  /*0910*/  FFMA.RZ R3, R16.reuse, R14.reuse, R19.reuse ;  /* 0x0000000e10037223 */ /* 0x1c0fe2000000c013 */
[CCC-:B------:R-:W-:Y:S01]  /*0920*/  FFMA.RM R12, R16.reuse, R14.reuse, R19.reuse ;  /* 0x0000000e100c7223 */ /* 0x1c0fe20000004013 */
[C---:B------:R-:W-:Y:S02]  /*0930*/  ISETP.NE.AND P2, PT, R13.reuse, RZ, PT ;  /* 0x000000ff0d00720c */ /* 0x040fe40003f45270 */
[----:B------:R-:W-:Y:S02]  /*0940*/  ISETP.NE.AND P1, PT, R13, RZ, PT ;  /* 0x000000ff0d00720c */ /* 0x000fe40003f25270 */
[----:B------:R-:W-:Y:S01]  /*0950*/  LOP3.LUT R11, R3, 0x7fffff, RZ, 0xc0, !PT ;  /* 0x007fffff030b7812 */ /* 0x000fe200078ec0ff */
[----:B------:R-:W-:Y:S01]  /*0960*/  FFMA.RP R3, R16, R14, R19 ;  /* 0x0000000e10037223 */ /* 0x000fe20000008013 */
[----:B------:R-:W-:Y:S02]  /*0970*/  VIADD R14, R13, 0x20 ;  /* 0x000000200d0e7836 */ /* 0x000fe40000000000 */
[----:B------:R-:W-:Y:S01]  /*0980*/  LOP3.LUT R11, R11, 0x800000, RZ, 0xfc, !PT ;  /* 0x008000000b0b7812 */ /* 0x000fe200078efcff */
[----:B------:R-:W-:Y:S01]  /*0990*/  IMAD.MOV R13, RZ, RZ, -R13 ;  /* 0x000000ffff0d7224 */ /* 0x000fe200078e0a0d */
[----:B------:R-:W-:-:S02]  /*09a0*/  FSETP.NEU.FTZ.AND P0, PT, R3, R12, PT ;  /* 0x0000000c0300720b */ /* 0x000fc40003f1d000 */
[----:B------:R-:W-:Y:S02]  /*09b0*/  SHF.L.U32 R14, R11, R14, RZ ;  /* 0x0000000e0b0e7219 */ /* 0x000fe400000006ff */
[----:B------:R-:W-:Y:S02]  /*09c0*/  SEL R12, R13, RZ, P2 ;  /* 0x000000ff0d0c7207 */ /* 0x000fe40001000000 */
[----:B------:R-:W-:Y:S02]  /*09d0*/  ISETP.NE.AND P1, PT, R14, RZ, P1 ;  /* 0x000000ff0e00720c */ /* 0x000fe40000f25270 */
[----:B------:R-:W-:Y:S02]  /*09e0*/  SHF.R.U32.HI R12, RZ, R12, R11 ;  /* 0x0000000cff0c7219 */ /* 0x000fe4000001160b */
[----:B------:R-:W-:Y:S02]  /*09f0*/  PLOP3.LUT P0, PT, P0, P1, PT, 0xf8, 0x8f ;  /* 0x00000000008f781c */ /* 0x000fe40000703f70 */
[----:B------:R-:W-:-:S02]  /*0a00*/  SHF.R.U32.HI R14, RZ, 0x1, R12 ;  /* 0x00000001ff0e7819 */ /* 0x000fc4000001160c */
[----:B------:R-:W-:-:S04]  /*0a10*/  SEL R3, RZ, 0x1, !P0 ;  /* 0x00000001ff037807 */ /* 0x000fc80004000000 */
[----:B------:R-:W-:-:S04]  /*0a20*/  LOP3.LUT R3, R3, 0x1, R14, 0xf8, !PT ;  /* 0x0000000103037812 */ /* 0x000fc800078ef80e */
[----:B------:R-:W-:-:S04]  /*0a30*/  LOP3.LUT R3, R3, R12, RZ, 0xc0, !PT ;  /* 0x0000000c03037212 */ /* 0x000fc800078ec0ff */
[----:B------:R-:W-:-:S04]  /*0a40*/  IADD3 R3, PT, PT, R14, R3, RZ ;  /* 0x000000030e037210 */ /* 0x000fc80007ffe0ff */
[----:B------:R-:W-:Y:S01]  /*0a50*/  LOP3.LUT R0, R3, R0, RZ, 0xfc, !PT ;  /* 0x0000000003007212 */ /* 0x000fe200078efcff */
[----:B------:R-:W-:Y:S06]  /*0a60*/  BRA `(.L_x_59) ;  /* 0x0000000000107947 */ /* 0x000fec0003800000 */
.L_x_58:
[----:B------:R-:W-:-:S04]  /*0a70*/  LOP3.LUT R0, R0, 0x80000000, RZ, 0xc0, !PT ;  /* 0x8000000000007812 */ /* 0x000fc800078ec0ff */
[----:B------:R-:W-:Y:S01]  /*0a80*/  LOP3.LUT R0, R0, 0x7f800000, RZ, 0xfc, !PT ;  /* 0x7f80000000007812 */ /* 0x000fe200078efcff */
[----:B------:R-:W-:Y:S06]  /*0a90*/  BRA `(.L_x_59) ;  /* 0x0000000000047947 */ /* 0x000fec0003800000 */
.L_x_57:
[----:B------:R-:W-:-:S07]  /*0aa0*/  IMAD R0, R12, 0x800000, R0 ;  /* 0x008000000c007824 */ /* 0x000fce00078e0200 */
.L_x_59:
[----:B------:R-:W-:Y:S05]  /*0ab0*/  BSYNC.RECONVERGENT B2 ;  /* 0x0000000000027941 */ /* 0x000fea0003800200 */
.L_x_56:
[----:B------:R-:W-:Y:S05]  /*0ac0*/  BRA `(.L_x_60) ;  /* 0x0000000000207947 */ /* 0x000fea0003800000 */
.L_x_55:
[----:B------:R-:W-:-:S04]  /*0ad0*/  LOP3.LUT R0, R15, 0x80000000, R14, 0x48, !PT ;  /* 0x800000000f007812 */ /* 0x000fc800078e480e */
[----:B------:R-:W-:Y:S01]  /*0ae0*/  LOP3.LUT R0, R0, 0x7f800000, RZ, 0xfc, !PT ;  /* 0x7f80000000007812 */ /* 0x000fe200078efcff */
[----:B------:R-:W-:Y:S06]  /*0af0*/  BRA `(.L_x_60) ;  /* 0x0000000000147947 */ /* 0x000fec0003800000 */
.L_x_54:
[----:B------:R-:W-:Y:S01]  /*0b00*/  LOP3.LUT R0, R15, 0x80000000, R14, 0x48, !PT ;  /* 0x800000000f007812 */ /* 0x000fe200078e480e */
[----:B------:R-:W-:Y:S06]  /*0b10*/  BRA `(.L_x_60) ;  /* 0x00000000000c7947 */ /* 0x000fec0003800000 */
.L_x_53:
[----:B------:R-:W0:Y:S01]  /*0b20*/  MUFU.RSQ R0, -QNAN ;  /* 0xffc0000000007908 */ /* 0x000e220000001400 */
[----:B------:R-:W-:Y:S05]  /*0b30*/  BRA `(.L_x_60) ;  /* 0x0000000000047947 */ /* 0x000fea0003800000 */
.L_x_52:
[----:B------:R-:W-:-:S07]  /*0b40*/  FADD.FTZ R0, R3, R0 ;  /* 0x0000000003007221 */ /* 0x000fce0000010000 */
.L_x_60:
[----:B------:R-:W-:Y:S05]  /*0b50*/  BSYNC.RECONVERGENT B1 ;  /* 0x0000000000017941 */ /* 0x000fea0003800200 */
.L_x_50:
[----:B------:R-:W-:-:S04]  /*0b60*/  IMAD.MOV.U32 R3, RZ, RZ, 0x0 ;  /* 0x00000000ff037424 */ /* 0x000fc800078e00ff */
[----:B0-----:R-:W-:Y:S05]  /*0b70*/  RET.REL.NODEC R2 `(_Z19waveBackpropagationPPfS_fi) ;  /* 0xfffffff402207950 */ /* 0x001fea0003c3ffff */
.L_x_61:
        /* <DEDUP_REMOVED lines=16> */
.L_x_116:


//--------------------- .text._Z4setZPPf          --------------------------
	.section	.text._Z4setZPPf,"ax",@progbits
	.align	128
        .global         _Z4setZPPf
        .type           _Z4setZPPf,@function
        .size           _Z4setZPPf,(.L_x_126 - _Z4setZPPf)
        .other          _Z4setZPPf,@"STO_CUDA_ENTRY STV_DEFAULT"
_Z4setZPPf:
.text._Z4setZPPf:
        /* <DEDUP_REMOVED lines=17> */
[----:B------:R-:W0:Y:S01]  /*0110*/  LDC.64 R2, c[0x0][0x380] ;  /* 0x0000e000ff027b82 */ /* 0x000e220000000a00 */
[----:B------:R-:W1:Y:S01]  /*0120*/  LDCU.64 UR4, c[0x0][0x358] ;  /* 0x00006b00ff0477ac */ /* 0x000e620008000a00 */
[----:B------:R-:W2:Y:S01]  /*0130*/  LDCU UR6, c[0x3][0x28] ;  /* 0x00c00500ff0677ac */ /* 0x000ea20008000800 */
[----:B------:R-:W3:Y:S01]  /*0140*/  LDCU UR7, c[0x3][0x24] ;  /* 0x00c00480ff0777ac */ /* 0x000ee20008000800 */
[----:B0-----:R-:W-:-:S05]  /*0150*/  IMAD.WIDE.U32 R2, R5, 0x8, R2 ;  /* 0x0000000805027825 */ /* 0x001fca00078e0002 */
[----:B-1----:R-:W4:Y:S01]  /*0160*/  LDG.E.64 R4, desc[UR4][R2.64] ;  /* 0x0000000402047981 */ /* 0x002f22000c1e1b00 */
[----:B------:R-:W-:-:S05]  /*0170*/  IMAD R0, R7, 0xc9, R0 ;  /* 0x000000c907007824 */ /* 0x000fca00078e0200 */
[----:B--2---:R-:W-:-:S04]  /*0180*/  IADD3 R9, PT, PT, R0, UR6, RZ ;  /* 0x0000000600097c10 */ /* 0x004fc8000fffe0ff */
[----:B---3--:R-:W-:-:S05]  /*0190*/  IADD3 R7, PT, PT, R9, -UR7, RZ ;  /* 0x8000000709077c10 */ /* 0x008fca000fffe0ff */
[----:B----4-:R-:W-:-:S05]  /*01a0*/  IMAD.WIDE R4, R7, 0x4, R4 ;  /* 0x0000000407047825 */ /* 0x010fca00078e0204 */
[----:B------:R-:W-:Y:S04]  /*01b0*/  STG.E desc[UR4][R4.64], RZ ;  /* 0x000000ff04007986 */ /* 0x000fe8000c101904 */
[----:B------:R-:W2:Y:S02]  /*01c0*/  LDG.E.64 R6, desc[UR4][R2.64] ;  /* 0x0000000402067981 */ /* 0x000ea4000c1e1b00 */
[----:B--2---:R-:W-:-:S05]  /*01d0*/  IMAD.WIDE R6, R9, 0x4, R6 ;  /* 0x0000000409067825 */ /* 0x004fca00078e0206 */
[----:B------:R-:W-:Y:S01]  /*01e0*/  STG.E desc[UR4][R6.64], RZ ;  /* 0x000000ff06007986 */ /* 0x000fe2000c101904 */
[----:B------:R-:W-:Y:S05]  /*01f0*/  EXIT ;  /* 0x000000000000794d */ /* 0x000fea0003800000 */
.L_x_62:
        /* <DEDUP_REMOVED lines=16> */
.L_x_126:


//--------------------- .text._Z19differenceAtSensorsPPfS_S_S_S_S0_S0_S0_S0_i --------------------------
	.section	.text._Z19differenceAtSensorsPPfS_S_S_S_S0_S0_S0_S0_i,"ax",@progbits
	.align	128
        .global         _Z19differenceAtSensorsPPfS_S_S_S_S0_S0_S0_S0_i
        .type           _Z19differenceAtSensorsPPfS_S_S_S_S0_S0_S0_S0_i,@function
        .size           _Z19differenceAtSensorsPPfS_S_S_S_S0_S0_S0_S0_i,(.L_x_127 - _Z19differenceAtSensorsPPfS_S_S_S_S0_S0_S0_S0_i)
        .other          _Z19differenceAtSensorsPPfS_S_S_S_S0_S0_S0_S0_i,@"STO_CUDA_ENTRY STV_DEFAULT"
_Z19differenceAtSensorsPPfS_S_S_S_S0_S0_S0_S0_i:
.text._Z19differenceAtSensorsPPfS_S_S_S_S0_S0_S0_S0_i:
        /* <DEDUP_REMOVED lines=18> */
[----:B------:R-:W0:Y:S01]  /*0120*/  LDC.64 R2, c[0x0][0x380] ;  /* 0x0000e000ff027b82 */ /* 0x000e220000000a00 */
[----:B------:R-:W1:Y:S01]  /*0130*/  LDCU.64 UR4, c[0x0][0x358] ;  /* 0x00006b00ff0477ac */ /* 0x000e620008000a00 */
[----:B------:R-:W2:Y:S06]  /*0140*/  LDCU UR6, c[0x3][0x24] ;  /* 0x00c00480ff0677ac */ /* 0x000eac0008000800 */
[----:B------:R-:W3:Y:S01]  /*0150*/  LDC R4, c[0x0][0x3c8] ;  /* 0x0000f200ff047b82 */ /* 0x000ee20000000800 */
[----:B------:R-:W4:Y:S07]  /*0160*/  LDCU UR7, c[0x3][0x2c] ;  /* 0x00c00580ff0777ac */ /* 0x000f2e0008000800 */
[----:B------:R-:W5:Y:S01]  /*0170*/  LDC.64 R16, c[0x0][0x3a8] ;  /* 0x0000ea00ff107b82 */ /* 0x000f620000000a00 */
[----:B0-----:R-:W-:-:S07]  /*0180*/  IMAD.WIDE.U32 R2, R5, 0x8, R2 ;  /* 0x0000000805027825 */ /* 0x001fce00078e0002 */
[----:B------:R-:W0:Y:S01]  /*0190*/  LDC.64 R14, c[0x0][0x388] ;  /* 0x0000e200ff0e7b82 */ /* 0x000e220000000a00 */
[----:B-1----:R-:W5:Y:S01]  /*01a0*/  LDG.E.64 R10, desc[UR4][R2.64] ;  /* 0x00000004020a7981 */ /* 0x002f62000c1e1b00 */
[----:B--2---:R-:W-:Y:S01]  /*01b0*/  IMAD R9, R0, UR6, RZ ;  /* 0x0000000600097c24 */ /* 0x004fe2000f8e02ff */
[----:B------:R-:W-:Y:S02]  /*01c0*/  IADD3 R13, PT, PT, R6, 0x15, RZ ;  /* 0x00000015060d7810 */ /* 0x000fe40007ffe0ff */
[----:B---3--:R-:W-:-:S03]  /*01d0*/  LEA R19, R4, R5, 0x3 ;  /* 0x0000000504137211 */ /* 0x008fc600078e18ff */
[----:B------:R-:W1:Y:S01]  /*01e0*/  LDC.64 R24, c[0x0][0x3b0] ;  /* 0x0000ec00ff187b82 */ /* 0x000e620000000a00 */
[----:B------:R-:W-:Y:S01]  /*01f0*/  SHF.R.S32.HI R7, RZ, 0x1f, R9 ;  /* 0x0000001fff077819 */ /* 0x000fe20000011409 */
[----:B------:R-:W-:Y:S01]  /*0200*/  IMAD R4, R13, 0x191, R0 ;  /* 0x000001910d047824 */ /* 0x000fe200078e0200 */
[----:B------:R-:W-:-:S03]  /*0210*/  IADD3 R8, P0, PT, R6, R9, RZ ;  /* 0x0000000906087210 */ /* 0x000fc60007f1e0ff */
[----:B----4-:R-:W-:Y:S01]  /*0220*/  IMAD R0, R19, UR7, R4 ;  /* 0x0000000713007c24 */ /* 0x010fe2000f8e0204 */
[----:B------:R-:W-:Y:S01]  /*0230*/  IADD3.X R21, PT, PT, RZ, R7, RZ, P0, !PT ;  /* 0x00000007ff157210 */ /* 0x000fe200007fe4ff */
[----:B-----5:R-:W-:Y:S01]  /*0240*/  IMAD.WIDE.U32 R16, R5, 0x8, R16 ;  /* 0x0000000805107825 */ /* 0x020fe200078e0010 */
[C---:B------:R-:W-:Y:S02]  /*0250*/  SHF.L.U32 R12, R8.reuse, 0x2, RZ ;  /* 0x00000002080c7819 */ /* 0x040fe400000006ff */
[----:B------:R-:W-:Y:S02]  /*0260*/  SHF.L.U64.HI R8, R8, 0x2, R21 ;  /* 0x0000000208087819 */ /* 0x000fe40000010215 */
[----:B------:R-:W2:Y:S01]  /*0270*/  LDC.64 R20, c[0x0][0x390] ;  /* 0x0000e400ff147b82 */ /* 0x000ea20000000a00 */
[----:B------:R-:W3:Y:S01]  /*0280*/  LDG.E.64 R16, desc[UR4][R16.64] ;  /* 0x0000000410107981 */ /* 0x000ee2000c1e1b00 */
[----:B0-----:R-:W-:-:S06]  /*0290*/  IMAD.WIDE R14, R0, 0x4, R14 ;  /* 0x00000004000e7825 */ /* 0x001fcc00078e020e */
[----:B------:R-:W4:Y:S01]  /*02a0*/  LDG.E R14, desc[UR4][R14.64] ;  /* 0x000000040e0e7981 */ /* 0x000f22000c1e1900 */
[----:B------:R-:W-:-:S04]  /*02b0*/  IADD3 R10, P0, PT, R10, R12, RZ ;  /* 0x0000000c0a0a7210 */ /* 0x000fc80007f1e0ff */
[----:B------:R-:W-:-:S06]  /*02c0*/  IADD3.X R11, PT, PT, R11, R8, RZ, P0, !PT ;  /* 0x000000080b0b7210 */ /* 0x000fcc00007fe4ff */
[----:B------:R-:W4:Y:S01]  /*02d0*/  LDG.E R11, desc[UR4][R10.64+0x235a4] ;  /* 0x0235a4040a0b7981 */ /* 0x000f22000c1e1900 */
[----:B---3--:R-:W-:Y:S02]  /*02e0*/  IMAD.WIDE R18, R4, 0x4, R16 ;  /* 0x0000000404127825 */ /* 0x008fe400078e0210 */
[----:B------:R-:W0:Y:S02]  /*02f0*/  LDC.64 R16, c[0x0][0x398] ;  /* 0x0000e600ff107b82 */ /* 0x000e240000000a00 */
[----:B----4-:R-:W-:Y:S01]  /*0300*/  FADD R27, R14, -R11 ;  /* 0x8000000b0e1b7221 */ /* 0x010fe20000000000 */
[----:B--2---:R-:W-:-:S05]  /*0310*/  IMAD.WIDE R20, R0, 0x4, R20 ;  /* 0x0000000400147825 */ /* 0x004fca00078e0214 */
[----:B------:R-:W2:Y:S01]  /*0320*/  LDC.64 R10, c[0x0][0x3b8] ;  /* 0x0000ee00ff0a7b82 */ /* 0x000ea20000000a00 */
[----:B------:R3:W-:Y:S04]  /*0330*/  STG.E desc[UR4][R18.64], R27 ;  /* 0x0000001b12007986 */ /* 0x0007e8000c101904 */
[----:B------:R-:W4:Y:S01]  /*0340*/  LDG.E.64 R22, desc[UR4][R2.64] ;  /* 0x0000000402167981 */ /* 0x000f22000c1e1b00 */
[----:B-1----:R-:W-:-:S03]  /*0350*/  IMAD.WIDE.U32 R24, R5, 0x8, R24 ;  /* 0x0000000805187825 */ /* 0x002fc600078e0018 */
[----:B------:R-:W5:Y:S04]  /*0360*/  LDG.E R20, desc[UR4][R20.64] ;  /* 0x0000000414147981 */ /* 0x000f68000c1e1900 */
[----:B------:R-:W3:Y:S01]  /*0370*/  LDG.E.64 R24, desc[UR4][R24.64] ;  /* 0x0000000418187981 */ /* 0x000ee2000c1e1b00 */
[----:B----4-:R-:W-:-:S04]  /*0380*/  IADD3 R12, P0, PT, R22, R12, RZ ;  /* 0x0000000c160c7210 */ /* 0x010fc80007f1e0ff */
[----:B------:R-:W-:-:S06]  /*0390*/  IADD3.X R13, PT, PT, R23, R8, RZ, P0, !PT ;  /* 0x00000008170d7210 */ /* 0x000fcc00007fe4ff */
[----:B------:R-:W5:Y:S01]  /*03a0*/  LDG.E R13, desc[UR4][R12.64+0x3f24] ;  /* 0x003f24040c0d7981 */ /* 0x000f62000c1e1900 */
[----:B---3--:R-:W-:-:S04]  /*03b0*/  IMAD.WIDE R18, R4, 0x4, R24 ;  /* 0x0000000404127825 */ /* 0x008fc800078e0218 */
[----:B------:R-:W-:Y:S02]  /*03c0*/  HFMA2 R27, -RZ, RZ, 0, 1.1980533599853515625e-05 ;  /* 0x000000c9ff1b7431 */ /* 0x000fe400000001ff */
[----:B-----5:R-:W-:-:S03]  /*03d0*/  FADD R23, R20, -R13 ;  /* 0x8000000d14177221 */ /* 0x020fc60000000000 */
[----:B------:R-:W-:Y:S01]  /*03e0*/  IMAD R6, R6, R27, 0x107d ;  /* 0x0000107d06067424 */ /* 0x000fe200078e021b */
[----:B------:R-:W1:Y:S01]  /*03f0*/  LDC.64 R12, c[0x0][0x3a0] ;  /* 0x0000e800ff0c7b82 */ /* 0x000e620000000a00 */
[----:B------:R3:W-:Y:S04]  /*0400*/  STG.E desc[UR4][R18.64], R23 ;  /* 0x0000001712007986 */ /* 0x0007e8000c101904 */
[----:B------:R-:W4:Y:S01]  /*0410*/  LDG.E.64 R14, desc[UR4][R2.64] ;  /* 0x00000004020e7981 */ /* 0x000f22000c1e1b00 */
[----:B------:R-:W-:-:S04]  /*0420*/  IADD3 R6, P0, PT, R9, R6, RZ ;  /* 0x0000000609067210 */ /* 0x000fc80007f1e0ff */
[----:B------:R-:W-:Y:S02]  /*0430*/  IADD3.X R9, PT, PT, RZ, R7, RZ, P0, !PT ;  /* 0x00000007ff097210 */ /* 0x000fe400007fe4ff */
[C---:B------:R-:W-:Y:S02]  /*0440*/  SHF.L.U32 R7, R6.reuse, 0x2, RZ ;  /* 0x0000000206077819 */ /* 0x040fe400000006ff */
[----:B------:R-:W-:Y:S01]  /*0450*/  SHF.L.U64.HI R6, R6, 0x2, R9 ;  /* 0x0000000206067819 */ /* 0x000fe20000010209 */
[----:B0-----:R-:W-:-:S04]  /*0460*/  IMAD.WIDE R16, R0, 0x4, R16 ;  /* 0x0000000400107825 */ /* 0x001fc800078e0210 */
[----:B--2---:R-:W-:Y:S02]  /*0470*/  IMAD.WIDE.U32 R10, R5, 0x8, R10 ;  /* 0x00000008050a7825 */ /* 0x004fe400078e000a */
[----:B------:R-:W3:Y:S04]  /*0480*/  LDG.E R16, desc[UR4][R16.64] ;  /* 0x0000000410107981 */ /* 0x000ee8000c1e1900 */
[----:B------:R-:W2:Y:S01]  /*0490*/  LDG.E.64 R10, desc[UR4][R10.64] ;  /* 0x000000040a0a7981 */ /* 0x000ea2000c1e1b00 */
[----:B----4-:R-:W-:-:S04]  /*04a0*/  IADD3 R20, P0, PT, R14, R7, RZ ;  /* 0x000000070e147210 */ /* 0x010fc80007f1e0ff */
[----:B------:R-:W-:Y:S02]  /*04b0*/  IADD3.X R21, PT, PT, R15, R6, RZ, P0, !PT ;  /* 0x000000060f157210 */ /* 0x000fe400007fe4ff */
[----:B------:R-:W0:Y:S04]  /*04c0*/  LDC.64 R14, c[0x0][0x3c0] ;  /* 0x0000f000ff0e7b82 */ /* 0x000e280000000a00 */
[----:B------:R-:W3:Y:S01]  /*04d0*/  LDG.E R21, desc[UR4][R20.64+0x2d0] ;  /* 0x0002d00414157981 */ /* 0x000ee2000c1e1900 */
[----:B--2---:R-:W-:-:S04]  /*04e0*/  IMAD.WIDE R8, R4, 0x4, R10 ;  /* 0x0000000404087825 */ /* 0x004fc800078e020a */
[----:B---3--:R-:W-:-:S05]  /*04f0*/  FADD R23, R16, -R21 ;  /* 0x8000001510177221 */ /* 0x008fca0000000000 */
[----:B------:R-:W-:Y:S04]  /*0500*/  STG.E desc[UR4][R8.64], R23 ;  /* 0x0000001708007986 */ /* 0x000fe8000c101904 */
[----:B------:R-:W2:Y:S01]  /*0510*/  LDG.E.64 R2, desc[UR4][R2.64] ;  /* 0x0000000402027981 */ /* 0x000ea2000c1e1b00 */
[----:B-1----:R-:W-:-:S04]  /*0520*/  IMAD.WIDE R12, R0, 0x4, R12 ;  /* 0x00000004000c7825 */ /* 0x002fc800078e020c */
[----:B0-----:R-:W-:Y:S02]  /*0530*/  IMAD.WIDE.U32 R14, R5, 0x8, R14 ;  /* 0x00000008050e7825 */ /* 0x001fe400078e000e */
[----:B------:R-:W3:Y:S04]  /*0540*/  LDG.E R12, desc[UR4][R12.64] ;  /* 0x000000040c0c7981 */ /* 0x000ee8000c1e1900 */
[----:B------:R-:W4:Y:S01]  /*0550*/  LDG.E.64 R14, desc[UR4][R14.64] ;  /* 0x000000040e0e7981 */ /* 0x000f22000c1e1b00 */
[----:B--2---:R-:W-:-:S04]  /*0560*/  IADD3 R18, P0, PT, R2, R7, RZ ;  /* 0x0000000702127210 */ /* 0x004fc80007f1e0ff */
[----:B------:R-:W-:-:S06]  /*0570*/  IADD3.X R19, PT, PT, R3, R6, RZ, P0, !PT ;  /* 0x0000000603137210 */ /* 0x000fcc00007fe4ff */
[----:B------:R-:W3:Y:S01]  /*0580*/  LDG.E R19, desc[UR4][R18.64+0x50] ;  /* 0x0000500412137981 */ /* 0x000ee2000c1e1900 */
[----:B----4-:R-:W-:-:S04]  /*0590*/  IMAD.WIDE R4, R4, 0x4, R14 ;  /* 0x0000000404047825 */ /* 0x010fc800078e020e */
[----:B---3--:R-:W-:-:S05]  /*05a0*/  FADD R3, R12, -R19 ;  /* 0x800000130c037221 */ /* 0x008fca0000000000 */
[----:B------:R-:W-:Y:S01]  /*05b0*/  STG.E desc[UR4][R4.64], R3 ;  /* 0x0000000304007986 */ /* 0x000fe2000c101904 */
[----:B------:R-:W-:Y:S05]  /*05c0*/  EXIT ;  /* 0x000000000000794d */ /* 0x000fea0003800000 */
.L_x_63:
        /* <DEDUP_REMOVED lines=11> */
.L_x_127:


//--------------------- .text._Z8setAlphaPf       --------------------------
	.section	.text._Z8setAlphaPf,"ax",@progbits
	.align	128
        .global         _Z8setAlphaPf
        .type           _Z8setAlphaPf,@function
        .size           _Z8setAlphaPf,(.L_x_128 - _Z8setAlphaPf)
        .other          _Z8setAlphaPf,@"STO_CUDA_ENTRY STV_DEFAULT"
_Z8setAlphaPf:
.text._Z8setAlphaPf:
[----:B------:R-:W-:Y:S01]  /*0000*/  LDC R1, c[0x0][0x37c] ;  /* 0x0000df00ff017b82 */ /* 0x000fe20000000800 */
[----:B------:R-:W0:Y:S07]  /*0010*/  S2R R0, SR_TID.X ;  /* 0x0000000000007919 */ /* 0x000e2e0000002100 */
[----:B------:R-:W0:Y:S01]  /*0020*/  LDC R3, c[0x0][0x360] ;  /* 0x0000d800ff037b82 */ /* 0x000e220000000800 */
[----:B------:R-:W1:Y:S07]  /*0030*/  S2R R2, SR_TID.Y ;  /* 0x0000000000027919 */ /* 0x000e6e0000002200 */
[----:B------:R-:W0:Y:S08]  /*0040*/  S2UR UR4, SR_CTAID.X ;  /* 0x00000000000479c3 */ /* 0x000e300000002500 */
[----:B------:R-:W1:Y:S08]  /*0050*/  S2UR UR5, SR_CTAID.Y ;  /* 0x00000000000579c3 */ /* 0x000e700000002600 */
[----:B------:R-:W1:Y:S01]  /*0060*/  LDC R5, c[0x0][0x364] ;  /* 0x0000d900ff057b82 */ /* 0x000e620000000800 */
[----:B0-----:R-:W-:-:S04]  /*0070*/  IMAD R0, R3, UR4, R0 ;  /* 0x0000000403007c24 */ /* 0x001fc8000f8e0200 */
[----:B------:R-:W-:Y:S02]  /*0080*/  VIADD R0, R0, 0x15 ;  /* 0x0000001500007836 */ /* 0x000fe40000000000 */
[----:B-1----:R-:W-:-:S05]  /*0090*/  IMAD R2, R5, UR5, R2 ;  /* 0x0000000505027c24 */ /* 0x002fca000f8e0202 */
[----:B------:R-:W-:-:S04]  /*00a0*/  ISETP.GT.U32.AND P0, PT, R2, 0x9e, PT ;  /* 0x0000009e0200780c */ /* 0x000fc80003f04070 */
[----:B------:R-:W-:-:S13]  /*00b0*/  ISETP.GT.OR P0, PT, R0, 0xb3, P0 ;  /* 0x000000b30000780c */ /* 0x000fda0000704670 */
[----:B------:R-:W-:Y:S05]  /*00c0*/  @P0 EXIT ;  /* 0x000000000000094d */ /* 0x000fea0003800000 */
[----:B------:R-:W0:Y:S01]  /*00d0*/  LDCU.64 UR6, c[0x0][0x380] ;  /* 0x00007000ff0677ac */ /* 0x000e220008000a00 */
[----:B------:R-:W-:Y:S02]  /*00e0*/  IMAD R3, R2, 0xc9, RZ ;  /* 0x000000c902037824 */ /* 0x000fe400078e02ff */
[----:B------:R-:W-:Y:S01]  /*00f0*/  IMAD.MOV.U32 R5, RZ, RZ, 0x3f800000 ;  /* 0x3f800000ff057424 */ /* 0x000fe200078e00ff */
[----:B------:R-:W1:Y:S02]  /*0100*/  LDCU.64 UR4, c[0x0][0x358] ;  /* 0x00006b00ff0477ac */ /* 0x000e640008000a00 */
[----:B------:R-:W-:-:S04]  /*0110*/  IADD3 R3, P0, PT, R3, R0, RZ ;  /* 0x0000000003037210 */ /* 0x000fc80007f1e0ff */
[----:B------:R-:W-:Y:S02]  /*0120*/  LEA.HI.X.SX32 R0, R0, RZ, 0x1, P0 ;  /* 0x000000ff00007211 */ /* 0x000fe400000f0eff */
[----:B0-----:R-:W-:-:S04]  /*0130*/  LEA R2, P0, R3, UR6, 0x2 ;  /* 0x0000000603027c11 */ /* 0x001fc8000f8010ff */
[----:B------:R-:W-:-:S05]  /*0140*/  LEA.HI.X R3, R3, UR7, R0, 0x2, P0 ;  /* 0x0000000703037c11 */ /* 0x000fca00080f1400 */
[----:B-1----:R-:W-:Y:S01]  /*0150*/  STG.E desc[UR4][R2.64+0x41f4], R5 ;  /* 0x0041f40502007986 */ /* 0x002fe2000c101904 */
[----:B------:R-:W-:Y:S05]  /*0160*/  EXIT ;  /* 0x000000000000794d */ /* 0x000fea0003800000 */
.L_x_64:
        /* <DEDUP_REMOVED lines=9> */
.L_x_128:


//--------------------- .text._Z13waveAtSensorsPPfS_S_S_S_i --------------------------
	.section	.text._Z13waveAtSensorsPPfS_S_S_S_i,"ax",@progbits
	.align	128
        .global         _Z13waveAtSensorsPPfS_S_S_S_i
        .type           _Z13waveAtSensorsPPfS_S_S_S_i,@function
        .size           _Z13waveAtSensorsPPfS_S_S_S_i,(.L_x_129 - _Z13waveAtSensorsPPfS_S_S_S_i)
        .other          _Z13waveAtSensorsPPfS_S_S_S_i,@"STO_CUDA_ENTRY STV_DEFAULT"
_Z13waveAtSensorsPPfS_S_S_S_i:
.text._Z13waveAtSensorsPPfS_S_S_S_i:
        /* <DEDUP_REMOVED lines=20> */
[----:B------:R-:W2:Y:S01]  /*0140*/  LDCU UR6, c[0x3][0x24] ;  /* 0x00c00480ff0677ac */ /* 0x000ea20008000800 */
[----:B0-----:R-:W-:-:S05]  /*0150*/  IMAD.WIDE.U32 R2, R11, 0x8, R2 ;  /* 0x000000080b027825 */ /* 0x001fca00078e0002 */
[----:B-1----:R-:W3:Y:S01]  /*0160*/  LDG.E.64 R8, desc[UR4][R2.64] ;  /* 0x0000000402087981 */ /* 0x002ee2000c1e1b00 */
[----:B--2---:R-:W-:Y:S01]  /*0170*/  IMAD R7, R0, UR6, RZ ;  /* 0x0000000600077c24 */ /* 0x004fe2000f8e02ff */
[----:B------:R-:W0:Y:S04]  /*0180*/  LDCU UR6, c[0x3][0x2c] ;  /* 0x00c00580ff0677ac */ /* 0x000e280008000800 */
[----:B------:R-:W-:Y:S02]  /*0190*/  SHF.R.S32.HI R5, RZ, 0x1f, R7 ;  /* 0x0000001fff057819 */ /* 0x000fe40000011407 */
[----:B------:R-:W-:-:S04]  /*01a0*/  IADD3 R21, P0, PT, R4, R7, RZ ;  /* 0x0000000704157210 */ /* 0x000fc80007f1e0ff */
[----:B------:R-:W-:Y:S01]  /*01b0*/  SHF.L.U32 R19, R21, 0x2, RZ ;  /* 0x0000000215137819 */ /* 0x000fe200000006ff */
[----:B------:R-:W-:-:S05]  /*01c0*/  IMAD.X R6, RZ, RZ, R5, P0 ;  /* 0x000000ffff067224 */ /* 0x000fca00000e0605 */
[----:B------:R-:W-:Y:S02]  /*01d0*/  SHF.L.U64.HI R21, R21, 0x2, R6 ;  /* 0x0000000215157819 */ /* 0x000fe40000010206 */
[----:B------:R-:W1:Y:S01]  /*01e0*/  LDC R6, c[0x0][0x3a8] ;  /* 0x0000ea00ff067b82 */ /* 0x000e620000000800 */
[----:B---3--:R-:W-:-:S05]  /*01f0*/  IADD3 R12, P0, PT, R8, R19, RZ ;  /* 0x00000013080c7210 */ /* 0x008fca0007f1e0ff */
[----:B------:R-:W-:Y:S02]  /*0200*/  IMAD.X R13, R9, 0x1, R21, P0 ;  /* 0x00000001090d7824 */ /* 0x000fe400000e0615 */
[----:B------:R-:W2:Y:S03]  /*0210*/  LDC.64 R8, c[0x0][0x388] ;  /* 0x0000e200ff087b82 */ /* 0x000ea60000000a00 */
[----:B------:R-:W3:Y:S01]  /*0220*/  LDG.E R17, desc[UR4][R12.64+0x235a4] ;  /* 0x0235a4040c117981 */ /* 0x000ee2000c1e1900 */
[----:B------:R-:W-:Y:S01]  /*0230*/  IADD3 R15, PT, PT, R4, 0x15, RZ ;  /* 0x00000015040f7810 */ /* 0x000fe20007ffe0ff */
[----:B-1----:R-:W-:-:S04]  /*0240*/  IMAD R11, R6, 0x8, R11 ;  /* 0x00000008060b7824 */ /* 0x002fc800078e020b */
[----:B------:R-:W-:-:S04]  /*0250*/  IMAD R0, R15, 0x191, R0 ;  /* 0x000001910f007824 */ /* 0x000fc800078e0200 */
[----:B0-----:R-:W-:-:S04]  /*0260*/  IMAD R0, R11, UR6, R0 ;  /* 0x000000060b007c24 */ /* 0x001fc8000f8e0200 */
[----:B--2---:R-:W-:-:S05]  /*0270*/  IMAD.WIDE R8, R0, 0x4, R8 ;  /* 0x0000000400087825 */ /* 0x004fca00078e0208 */
[----:B---3--:R0:W-:Y:S04]  /*0280*/  STG.E desc[UR4][R8.64], R17 ;  /* 0x0000001108007986 */ /* 0x0081e8000c101904 */
[----:B------:R-:W2:Y:S02]  /*0290*/  LDG.E.64 R10, desc[UR4][R2.64] ;  /* 0x00000004020a7981 */ /* 0x000ea4000c1e1b00 */
[----:B--2---:R-:W-:-:S04]  /*02a0*/  IADD3 R14, P0, PT, R10, R19, RZ ;  /* 0x000000130a0e7210 */ /* 0x004fc80007f1e0ff */
[----:B------:R-:W-:Y:S02]  /*02b0*/  IADD3.X R15, PT, PT, R11, R21, RZ, P0, !PT ;  /* 0x000000150b0f7210 */ /* 0x000fe400007fe4ff */
[----:B------:R-:W1:Y:S04]  /*02c0*/  LDC.64 R10, c[0x0][0x390] ;  /* 0x0000e400ff0a7b82 */ /* 0x000e680000000a00 */
[----:B------:R-:W2:Y:S01]  /*02d0*/  LDG.E R15, desc[UR4][R14.64+0x3f24] ;  /* 0x003f24040e0f7981 */ /* 0x000ea2000c1e1900 */
[----:B-1----:R-:W-:-:S05]  /*02e0*/  IMAD.WIDE R10, R0, 0x4, R10 ;  /* 0x00000004000a7825 */ /* 0x002fca00078e020a */
[----:B--2---:R1:W-:Y:S04]  /*02f0*/  STG.E desc[UR4][R10.64], R15 ;  /* 0x0000000f0a007986 */ /* 0x0043e8000c101904 */
[----:B------:R-:W2:Y:S01]  /*0300*/  LDG.E.64 R12, desc[UR4][R2.64] ;  /* 0x00000004020c7981 */ /* 0x000ea2000c1e1b00 */
[----:B------:R-:W-:-:S04]  /*0310*/  IMAD.MOV.U32 R19, RZ, RZ, 0xc9 ;  /* 0x000000c9ff137424 */ /* 0x000fc800078e00ff */
[----:B------:R-:W-:-:S05]  /*0320*/  IMAD R4, R4, R19, 0x107d ;  /* 0x0000107d04047424 */ /* 0x000fca00078e0213 */
[----:B------:R-:W-:-:S04]  /*0330*/  IADD3 R4, P0, PT, R7, R4, RZ ;  /* 0x0000000407047210 */ /* 0x000fc80007f1e0ff */
[----:B0-----:R-:W-:Y:S01]  /*0340*/  IADD3.X R17, PT, PT, RZ, R5, RZ, P0, !PT ;  /* 0x00000005ff117210 */ /* 0x001fe200007fe4ff */
[----:B------:R-:W-:-:S03]  /*0350*/  IMAD.SHL.U32 R7, R4, 0x4, RZ ;  /* 0x0000000404077824 */ /* 0x000fc600078e00ff */
[----:B------:R-:W-:Y:S02]  /*0360*/  SHF.L.U64.HI R17, R4, 0x2, R17 ;  /* 0x0000000204117819 */ /* 0x000fe40000010211 */
[----:B------:R-:W0:Y:S01]  /*0370*/  LDC.64 R4, c[0x0][0x398] ;  /* 0x0000e600ff047b82 */ /* 0x000e220000000a00 */
[----:B--2---:R-:W-:-:S04]  /*0380*/  IADD3 R8, P0, PT, R12, R7, RZ ;  /* 0x000000070c087210 */ /* 0x004fc80007f1e0ff */
[----:B------:R-:W-:-:S06]  /*0390*/  IADD3.X R9, PT, PT, R13, R17, RZ, P0, !PT ;  /* 0x000000110d097210 */ /* 0x000fcc00007fe4ff */
[----:B------:R-:W2:Y:S01]  /*03a0*/  LDG.E R9, desc[UR4][R8.64+0x2d0] ;  /* 0x0002d00408097981 */ /* 0x000ea2000c1e1900 */
[----:B0-----:R-:W-:-:S05]  /*03b0*/  IMAD.WIDE R4, R0, 0x4, R4 ;  /* 0x0000000400047825 */ /* 0x001fca00078e0204 */
[----:B--2---:R-:W-:Y:S04]  /*03c0*/  STG.E desc[UR4][R4.64], R9 ;  /* 0x0000000904007986 */ /* 0x004fe8000c101904 */
[----:B------:R-:W1:Y:S02]  /*03d0*/  LDG.E.64 R2, desc[UR4][R2.64] ;  /* 0x0000000402027981 */ /* 0x000e64000c1e1b00 */
[----:B-1----:R-:W-:Y:S02]  /*03e0*/  IADD3 R10, P0, PT, R2, R7, RZ ;  /* 0x00000007020a7210 */ /* 0x002fe40007f1e0ff */
[----:B------:R-:W0:Y:S02]  /*03f0*/  LDC.64 R6, c[0x0][0x3a0] ;  /* 0x0000e800ff067b82 */ /* 0x000e240000000a00 */
[----:B------:R-:W-:-:S06]  /*0400*/  IADD3.X R11, PT, PT, R3, R17, RZ, P0, !PT ;  /* 0x00000011030b7210 */ /* 0x000fcc00007fe4ff */
[----:B------:R-:W2:Y:S01]  /*0410*/  LDG.E R11, desc[UR4][R10.64+0x50] ;  /* 0x000050040a0b7981 */ /* 0x000ea2000c1e1900 */
[----:B0-----:R-:W-:-:S05]  /*0420*/  IMAD.WIDE R6, R0, 0x4, R6 ;  /* 0x0000000400067825 */ /* 0x001fca00078e0206 */
[----:B--2---:R-:W-:Y:S01]  /*0430*/  STG.E desc[UR4][R6.64], R11 ;  /* 0x0000000b06007986 */ /* 0x004fe2000c101904 */
[----:B------:R-:W-:Y:S05]  /*0440*/  EXIT ;  /* 0x000000000000794d */ /* 0x000fea0003800000 */
.L_x_65:
        /* <DEDUP_REMOVED lines=11> */
.L_x_129:


//--------------------- .text._Z13waveAtCornersPPf --------------------------
	.section	.text._Z13waveAtCornersPPf,"ax",@progbits
	.align	128
        .global         _Z13waveAtCornersPPf
        .type           _Z13waveAtCornersPPf,@function
        .size           _Z13waveAtCornersPPf,(.L_x_130 - _Z13waveAtCornersPPf)
        .other          _Z13waveAtCornersPPf,@"STO_CUDA_ENTRY STV_DEFAULT"
_Z13waveAtCornersPPf:
.text._Z13waveAtCornersPPf:
[----:B------:R-:W-:Y:S01]  /*0000*/  LDC R1, c[0x0][0x37c] ;  /* 0x0000df00ff017b82 */ /* 0x000fe20000000800 */
[----:B------:R-:W0:Y:S01]  /*0010*/  S2R R0, SR_TID.Y ;  /* 0x0000000000007919 */ /* 0x000e220000002200 */
[----:B------:R-:W1:Y:S06]  /*0020*/  LDCU UR5, c[0x0][0x360] ;  /* 0x00006c00ff0577ac */ /* 0x000e6c0008000800 */
[----:B------:R-:W0:Y:S01]  /*0030*/  S2UR UR6, SR_CTAID.Y ;  /* 0x00000000000679c3 */ /* 0x000e220000002600 */
[----:B------:R-:W2:Y:S01]  /*0040*/  S2R R2, SR_TID.Z ;  /* 0x0000000000027919 */ /* 0x000ea20000002300 */
[----:B------:R-:W1:Y:S06]  /*0050*/  S2R R3, SR_TID.X ;  /* 0x0000000000037919 */ /* 0x000e6c0000002100 */
[----:B------:R-:W0:Y:S08]  /*0060*/  LDC R5, c[0x0][0x364] ;  /* 0x0000d900ff057b82 */ /* 0x000e300000000800 */
[----:B------:R-:W2:Y:S08]  /*0070*/  LDC R7, c[0x0][0x368] ;  /* 0x0000da00ff077b82 */ /* 0x000eb00000000800 */
[----:B------:R-:W-:Y:S08]  /*0080*/  S2UR UR4, SR_CTAID.X ;  /* 0x00000000000479c3 */ /* 0x000ff00000002500 */
[----:B------:R-:W2:Y:S01]  /*0090*/  S2UR UR7, SR_CTAID.Z ;  /* 0x00000000000779c3 */ /* 0x000ea20000002700 */
[----:B0-----:R-:W-:-:S07]  /*00a0*/  IMAD R0, R5, UR6, R0 ;  /* 0x0000000605007c24 */ /* 0x001fce000f8e0200 */
[----:B------:R-:W0:Y:S01]  /*00b0*/  LDC R9, c[0x0][0x370] ;  /* 0x0000dc00ff097b82 */ /* 0x000e220000000800 */
[----:B--2---:R-:W-:-:S05]  /*00c0*/  IMAD R5, R7, UR7, R2 ;  /* 0x0000000707057c24 */ /* 0x004fca000f8e0202 */
[----:B------:R-:W-:Y:S01]  /*00d0*/  ISETP.GT.U32.AND P0, PT, R5, 0x7, PT ;  /* 0x000000070500780c */ /* 0x000fe20003f04070 */
[----:B0-----:R-:W-:-:S04]  /*00e0*/  IMAD R0, R0, R9, UR4 ;  /* 0x0000000400007e24 */ /* 0x001fc8000f8e0209 */
[----:B-1----:R-:W-:-:S05]  /*00f0*/  IMAD R0, R0, UR5, R3 ;  /* 0x0000000500007c24 */ /* 0x002fca000f8e0203 */
[----:B------:R-:W-:-:S13]  /*0100*/  ISETP.GT.OR P0, PT, R0, 0x190, P0 ;  /* 0x000001900000780c */ /* 0x000fda0000704670 */
[----:B------:R-:W-:Y:S05]  /*0110*/  @P0 EXIT ;  /* 0x000000000000094d */ /* 0x000fea0003800000 */
[----:B------:R-:W0:Y:S01]  /*0120*/  LDC.64 R2, c[0x0][0x380] ;  /* 0x0000e000ff027b82 */ /* 0x000e220000000a00 */
[----:B------:R-:W1:Y:S01]  /*0130*/  LDCU.64 UR4, c[0x0][0x358] ;  /* 0x00006b00ff0477ac */ /* 0x000e620008000a00 */
[----:B------:R-:W2:Y:S01]  /*0140*/  LDCU UR7, c[0x3][0x24] ;  /* 0x00c00480ff0777ac */ /* 0x000ea20008000800 */
[----:B0-----:R-:W-:-:S05]  /*0150*/  IMAD.WIDE.U32 R2, R5, 0x8, R2 ;  /* 0x0000000805027825 */ /* 0x001fca00078e0002 */
[----:B-1----:R-:W3:Y:S01]  /*0160*/  LDG.E.64 R4, desc[UR4][R2.64] ;  /* 0x0000000402047981 */ /* 0x002ee2000c1e1b00 */
[----:B--2---:R-:W-:-:S04]  /*0170*/  IMAD R11, R0, UR7, RZ ;  /* 0x00000007000b7c24 */ /* 0x004fc8000f8e02ff */
[----:B---3--:R-:W-:-:S05]  /*0180*/  IMAD.WIDE R4, R11, 0x4, R4 ;  /* 0x000000040b047825 */ /* 0x008fca00078e0204 */
[----:B------:R-:W2:Y:S04]  /*0190*/  LDG.E R0, desc[UR4][R4.64+0x4] ;  /* 0x0000040404007981 */ /* 0x000ea8000c1e1900 */
[----:B------:R-:W2:Y:S02]  /*01a0*/  LDG.E R7, desc[UR4][R4.64+0x324] ;  /* 0x0003240404077981 */ /* 0x000ea4000c1e1900 */
[----:B--2---:R-:W-:-:S04]  /*01b0*/  FADD R0, R0, R7 ;  /* 0x0000000700007221 */ /* 0x004fc80000000000 */
[----:B------:R-:W-:-:S05]  /*01c0*/  FMUL R13, R0, 0.5 ;  /* 0x3f000000000d7820 */ /* 0x000fca0000400000 */
[----:B------:R0:W-:Y:S04]  /*01d0*/  STG.E desc[UR4][R4.64], R13 ;  /* 0x0000000d04007986 */ /* 0x0001e8000c101904 */
[----:B------:R-:W2:Y:S02]  /*01e0*/  LDG.E.64 R6, desc[UR4][R2.64] ;  /* 0x0000000402067981 */ /* 0x000ea4000c1e1b00 */
[----:B--2---:R-:W-:-:S05]  /*01f0*/  IMAD.WIDE R6, R11, 0x4, R6 ;  /* 0x000000040b067825 */ /* 0x004fca00078e0206 */
[----:B------:R-:W2:Y:S04]  /*0200*/  LDG.E R0, desc[UR4][R6.64+0x31c] ;  /* 0x00031c0406007981 */ /* 0x000ea8000c1e1900 */
[----:B------:R-:W2:Y:S01]  /*0210*/  LDG.E R9, desc[UR4][R6.64+0x644] ;  /* 0x0006440406097981 */ /* 0x000ea2000c1e1900 */
[----:B------:R-:W-:Y:S01]  /*0220*/  USHF.R.S32.HI UR6, URZ, 0x1f, UR7 ;  /* 0x0000001fff067899 */ /* 0x000fe20008011407 */
[----:B--2---:R-:W-:-:S04]  /*0230*/  FADD R0, R0, R9 ;  /* 0x0000000900007221 */ /* 0x004fc80000000000 */
[----:B------:R-:W-:-:S05]  /*0240*/  FMUL R15, R0, 0.5 ;  /* 0x3f000000000f7820 */ /* 0x000fca0000400000 */
[----:B------:R1:W-:Y:S04]  /*0250*/  STG.E desc[UR4][R6.64+0x320], R15 ;  /* 0x0003200f06007986 */ /* 0x0003e8000c101904 */
[----:B------:R-:W2:Y:S01]  /*0260*/  LDG.E.64 R8, desc[UR4][R2.64] ;  /* 0x0000000402087981 */ /* 0x000ea2000c1e1b00 */
[----:B------:R-:W-:-:S04]  /*0270*/  IADD3 R0, P0, PT, R11, UR7, RZ ;  /* 0x000000070b007c10 */ /* 0x000fc8000ff1e0ff */
[----:B0-----:R-:W-:Y:S02]  /*0280*/  LEA.HI.X.SX32 R13, R11, UR6, 0x1, P0 ;  /* 0x000000060b0d7c11 */ /* 0x001fe400080f0eff */
[C---:B------:R-:W-:Y:S02]  /*0290*/  SHF.L.U32 R11, R0.reuse, 0x2, RZ ;  /* 0x00000002000b7819 */ /* 0x040fe400000006ff */
[----:B------:R-:W-:Y:S02]  /*02a0*/  SHF.L.U64.HI R13, R0, 0x2, R13 ;  /* 0x00000002000d7819 */ /* 0x000fe4000001020d */
[----:B--2---:R-:W-:-:S04]  /*02b0*/  IADD3 R4, P0, PT, R8, R11, RZ ;  /* 0x0000000b08047210 */ /* 0x004fc80007f1e0ff */
[----:B------:R-:W-:-:S05]  /*02c0*/  IADD3.X R5, PT, PT, R9, R13, RZ, P0, !PT ;  /* 0x0000000d09057210 */ /* 0x000fca00007fe4ff */
[----:B------:R-:W2:Y:S04]  /*02d0*/  LDG.E R0, desc[UR4][R4.64+-0x648] ;  /* 0xfff9b80404007981 */ /* 0x000ea8000c1e1900 */
[----:B------:R-:W2:Y:S02]  /*02e0*/  LDG.E R9, desc[UR4][R4.64+-0x320] ;  /* 0xfffce00404097981 */ /* 0x000ea4000c1e1900 */
[----:B--2---:R-:W-:-:S04]  /*02f0*/  FADD R0, R0, R9 ;  /* 0x0000000900007221 */ /* 0x004fc80000000000 */
[----:B------:R-:W-:-:S05]  /*0300*/  FMUL R9, R0, 0.5 ;  /* 0x3f00000000097820 */ /* 0x000fca0000400000 */
[----:B------:R-:W-:Y:S04]  /*0310*/  STG.E desc[UR4][R4.64+-0x324], R9 ;  /* 0xfffcdc0904007986 */ /* 0x000fe8000c101904 */
[----:B------:R-:W1:Y:S02]  /*0320*/  LDG.E.64 R2, desc[UR4][R2.64] ;  /* 0x0000000402027981 */ /* 0x000e64000c1e1b00 */
[----:B-1----:R-:W-:-:S04]  /*0330*/  IADD3 R6, P0, PT, R2, R11, RZ ;  /* 0x0000000b02067210 */ /* 0x002fc80007f1e0ff */
[----:B------:R-:W-:-:S05]  /*0340*/  IADD3.X R7, PT, PT, R3, R13, RZ, P0, !PT ;  /* 0x0000000d03077210 */ /* 0x000fca00007fe4ff */
[----:B------:R-:W2:Y:S04]  /*0350*/  LDG.E R0, desc[UR4][R6.64+-0x8] ;  /* 0xfffff80406007981 */ /* 0x000ea8000c1e1900 */
[----:B------:R-:W2:Y:S02]  /*0360*/  LDG.E R11, desc[UR4][R6.64+-0x328] ;  /* 0xfffcd804060b7981 */ /* 0x000ea4000c1e1900 */
[----:B--2---:R-:W-:-:S04]  /*0370*/  FADD R0, R0, R11 ;  /* 0x0000000b00007221 */ /* 0x004fc80000000000 */
[----:B------:R-:W-:-:S05]  /*0380*/  FMUL R11, R0, 0.5 ;  /* 0x3f000000000b7820 */ /* 0x000fca0000400000 */
[----:B------:R-:W-:Y:S01]  /*0390*/  STG.E desc[UR4][R6.64+-0x4], R11 ;  /* 0xfffffc0b06007986 */ /* 0x000fe2000c101904 */
[----:B------:R-:W-:Y:S05]  /*03a0*/  EXIT ;  /* 0x000000000000794d */ /* 0x000fea0003800000 */
.L_x_66:
        /* <DEDUP_REMOVED lines=13> */
.L_x_130:


//--------------------- .text._Z15wavePropagationPPfS_S_S_S_fiPiS1_S1_S1_ --------------------------
	.section	.text._Z15wavePropagationPPfS_S_S_S_fiPiS1_S1_S1_,"ax",@progbits
	.align	128
        .global         _Z15wavePropagationPPfS_S_S_S_fiPiS1_S1_S1_
        .type           _Z15wavePropagationPPfS_S_S_S_fiPiS1_S1_S1_,@function
        .size           _Z15wavePropagationPPfS_S_S_S_fiPiS1_S1_S1_,(.L_x_131 - _Z15wavePropagationPPfS_S_S_S_fiPiS1_S1_S1_)
        .other          _Z15wavePropagationPPfS_S_S_S_fiPiS1_S1_S1_,@"STO_CUDA_ENTRY STV_DEFAULT"
_Z15wavePropagationPPfS_S_S_S_fiPiS1_S1_S1_:
.text._Z15wavePropagationPPfS_S_S_S_fiPiS1_S1_S1_:
        /* <DEDUP_REMOVED lines=20> */
[----:B0-----:R-:W-:-:S06]  /*0140*/  IMAD.WIDE.U32 R2, R4, 0x4, R2 ;  /* 0x0000000404027825 */ /* 0x001fcc00078e0002 */
[----:B-1----:R-:W2:Y:S01]  /*0150*/  LDG.E R3, desc[UR4][R2.64] ;  /* 0x0000000402037981 */ /* 0x002ea2000c1e1900 */
[----:B------:R-:W-:Y:S01]  /*0160*/  IADD3 R0, PT, PT, R18, 0x1, RZ ;  /* 0x0000000112007810 */ /* 0x000fe20007ffe0ff */
[----:B------:R-:W-:Y:S01]  /*0170*/  BSSY.RECONVERGENT B0, `(.L_x_67) ;  /* 0x0000012000007945 */ /* 0x000fe20003800200 */
[----:B------:R-:W-:Y:S02]  /*0180*/  PLOP3.LUT P0, PT, PT, PT, PT, 0x8, 0x80 ;  /* 0x000000000080781c */ /* 0x000fe40003f0e170 */
[----:B--2---:R-:W-:-:S13]  /*0190*/  ISETP.GE.AND P1, PT, R0, R3, PT ;  /* 0x000000030000720c */ /* 0x004fda0003f26270 */
[----:B------:R-:W-:Y:S05]  /*01a0*/  @!P1 BRA `(.L_x_68) ;  /* 0x0000000000389947 */ /* 0x000fea0003800000 */
[----:B------:R-:W0:Y:S02]  /*01b0*/  LDC.64 R2, c[0x0][0x3c8] ;  /* 0x0000f200ff027b82 */ /* 0x000e240000000a00 */
[----:B0-----:R-:W-:-:S06]  /*01c0*/  IMAD.WIDE.U32 R2, R4, 0x4, R2 ;  /* 0x0000000404027825 */ /* 0x001fcc00078e0002 */
[----:B------:R-:W2:Y:S02]  /*01d0*/  LDG.E R3, desc[UR4][R2.64] ;  /* 0x0000000402037981 */ /* 0x000ea4000c1e1900 */
[----:B--2---:R-:W-:-:S13]  /*01e0*/  ISETP.GE.AND P1, PT, R18, R3, PT ;  /* 0x000000031200720c */ /* 0x004fda0003f26270 */
[----:B------:R-:W-:Y:S05]  /*01f0*/  @P1 BRA `(.L_x_68) ;  /* 0x0000000000241947 */ /* 0x000fea0003800000 */
[----:B------:R-:W0:Y:S02]  /*0200*/  LDC.64 R2, c[0x0][0x3b0] ;  /* 0x0000ec00ff027b82 */ /* 0x000e240000000a00 */
[----:B0-----:R-:W-:-:S06]  /*0210*/  IMAD.WIDE.U32 R2, R4, 0x4, R2 ;  /* 0x0000000404027825 */ /* 0x001fcc00078e0002 */
[----:B------:R-:W2:Y:S02]  /*0220*/  LDG.E R2, desc[UR4][R2.64] ;  /* 0x0000000402027981 */ /* 0x000ea4000c1e1900 */
[----:B--2---:R-:W-:-:S13]  /*0230*/  ISETP.GE.AND P1, PT, R5, R2, PT ;  /* 0x000000020500720c */ /* 0x004fda0003f26270 */
[----:B------:R-:W-:Y:S05]  /*0240*/  @!P1 BRA `(.L_x_68) ;  /* 0x0000000000109947 */ /* 0x000fea0003800000 */
[----:B------:R-:W0:Y:S02]  /*0250*/  LDC.64 R2, c[0x0][0x3b8] ;  /* 0x0000ee00ff027b82 */ /* 0x000e240000000a00 */
[----:B0-----:R-:W-:-:S06]  /*0260*/  IMAD.WIDE.U32 R2, R4, 0x4, R2 ;  /* 0x0000000404027825 */ /* 0x001fcc00078e0002 */
[----:B------:R-:W2:Y:S02]  /*0270*/  LDG.E R2, desc[UR4][R2.64] ;  /* 0x0000000402027981 */ /* 0x000ea4000c1e1900 */
[----:B--2---:R-:W-:-:S13]  /*0280*/  ISETP.LE.AND P0, PT, R5, R2, PT ;  /* 0x000000020500720c */ /* 0x004fda0003f03270 */
.L_x_68:
[----:B------:R-:W-:Y:S05]  /*0290*/  BSYNC.RECONVERGENT B0 ;  /* 0x0000000000007941 */ /* 0x000fea0003800200 */
.L_x_67:
[----:B------:R-:W0:Y:S01]  /*02a0*/  LDC R0, c[0x0][0x3ac] ;  /* 0x0000eb00ff007b82 */ /* 0x000e220000000800 */
[----:B------:R-:W-:Y:S01]  /*02b0*/  IMAD R25, R18, 0xc9, R5 ;  /* 0x000000c912197824 */ /* 0x000fe200078e0205 */
[----:B------:R-:W-:Y:S04]  /*02c0*/  BSSY.RECONVERGENT B0, `(.L_x_69) ;  /* 0x0000045000007945 */ /* 0x000fe80003800200 */
[----:B------:R-:W-:Y:S02]  /*02d0*/  IADD3 R25, PT, PT, R25, 0xc9, RZ ;  /* 0x000000c919197810 */ /* 0x000fe40007ffe0ff */
[----:B------:R-:W1:Y:S08]  /*02e0*/  LDC.64 R2, c[0x0][0x380] ;  /* 0x0000e000ff027b82 */ /* 0x000e700000000a00 */
[----:B------:R-:W2:Y:S01]  /*02f0*/  LDC R19, c[0x3][0x24] ;  /* 0x00c00900ff137b82 */ /* 0x000ea20000000800 */
[----:B0-----:R-:W-:Y:S01]  /*0300*/  ISETP.GT.OR P0, PT, R0, 0x17, !P0 ;  /* 0x000000170000780c */ /* 0x001fe20004704670 */
[----:B-1----:R-:W-:-:S04]  /*0310*/  IMAD.WIDE.U32 R4, R4, 0x8, R2 ;  /* 0x0000000804047825 */ /* 0x002fc800078e0002 */
[----:B--2---:R-:W-:-:S08]  /*0320*/  IMAD R16, R19, R0, -R19 ;  /* 0x0000000013107224 */ /* 0x004fd000078e0a13 */
[----:B------:R-:W-:Y:S05]  /*0330*/  @P0 BRA `(.L_x_70) ;  /* 0x0000000000880947 */ /* 0x000fea0003800000 */
[----:B------:R-:W2:Y:S01]  /*0340*/  LDG.E.64 R8, desc[UR4][R4.64] ;  /* 0x0000000404087981 */ /* 0x000ea2000c1e1b00 */
[----:B------:R-:W0:Y:S01]  /*0350*/  LDC.64 R12, c[0x0][0x388] ;  /* 0x0000e200ff0c7b82 */ /* 0x000e220000000a00 */
[----:B------:R-:W1:Y:S01]  /*0360*/  LDCU.64 UR6, c[0x0][0x398] ;  /* 0x00007300ff0677ac */ /* 0x000e620008000a00 */
[----:B------:R-:W-:-:S06]  /*0370*/  IMAD R7, R19, R0, R25 ;  /* 0x0000000013077224 */ /* 0x000fcc00078e0219 */
[----:B------:R-:W3:Y:S01]  /*0380*/  LDC.64 R10, c[0x0][0x3a0] ;  /* 0x0000e800ff0a7b82 */ /* 0x000ee20000000a00 */
[----:B-1----:R-:W-:Y:S01]  /*0390*/  MOV R2, UR6 ;  /* 0x0000000600027c02 */ /* 0x002fe20008000f00 */
[----:B------:R-:W1:Y:S01]  /*03a0*/  LDCU UR6, c[0x0][0x3a8] ;  /* 0x00007500ff0677ac */ /* 0x000e620008000800 */
[----:B------:R-:W-:Y:S01]  /*03b0*/  MOV R3, UR7 ;  /* 0x0000000700037c02 */ /* 0x000fe20008000f00 */
[----:B0-----:R-:W-:-:S04]  /*03c0*/  IMAD.WIDE R12, R25, 0x4, R12 ;  /* 0x00000004190c7825 */ /* 0x001fc800078e020c */
[C---:B------:R-:W-:Y:S02]  /*03d0*/  IMAD.WIDE R14, R25.reuse, 0x4, R2 ;  /* 0x00000004190e7825 */ /* 0x040fe400078e0202 */
[----:B------:R-:W4:Y:S02]  /*03e0*/  LDG.E R12, desc[UR4][R12.64] ;  /* 0x000000040c0c7981 */ /* 0x000f24000c1e1900 */
[----:B---3--:R-:W-:Y:S01]  /*03f0*/  IMAD.WIDE R10, R25, 0x4, R10 ;  /* 0x00000004190a7825 */ /* 0x008fe200078e020a */
[----:B------:R-:W-:Y:S01]  /*0400*/  IADD3 R25, PT, PT, R16, R25, RZ ;  /* 0x0000001910197210 */ /* 0x000fe20007ffe0ff */
[----:B------:R-:W3:Y:S04]  /*0410*/  LDG.E R14, desc[UR4][R14.64] ;  /* 0x000000040e0e7981 */ /* 0x000ee8000c1e1900 */
[----:B------:R-:W5:Y:S01]  /*0420*/  LDG.E R10, desc[UR4][R10.64] ;  /* 0x000000040a0a7981 */ /* 0x000f62000c1e1900 */
[----:B--2---:R-:W-:-:S05]  /*0430*/  IMAD.WIDE R6, R7, 0x4, R8 ;  /* 0x0000000407067825 */ /* 0x004fca00078e0208 */
[----:B------:R-:W2:Y:S04]  /*0440*/  LDG.E R23, desc[UR4][R6.64+0x4] ;  /* 0x0000040406177981 */ /* 0x000ea8000c1e1900 */
[----:B------:R-:W2:Y:S04]  /*0450*/  LDG.E R20, desc[UR4][R6.64+-0x4] ;  /* 0xfffffc0406147981 */ /* 0x000ea8000c1e1900 */
[----:B------:R-:W3:Y:S04]  /*0460*/  LDG.E R21, desc[UR4][R6.64+0x324] ;  /* 0x0003240406157981 */ /* 0x000ee8000c1e1900 */
[----:B------:R-:W5:Y:S01]  /*0470*/  LDG.E R22, desc[UR4][R6.64+-0x324] ;  /* 0xfffcdc0406167981 */ /* 0x000f62000c1e1900 */
[----:B------:R-:W-:-:S03]  /*0480*/  IMAD.WIDE R8, R25, 0x4, R8 ;  /* 0x0000000419087825 */ /* 0x000fc600078e0208 */
[----:B------:R-:W5:Y:S04]  /*0490*/  LDG.E R24, desc[UR4][R6.64] ;  /* 0x0000000406187981 */ /* 0x000f68000c1e1900 */
[----:B------:R-:W5:Y:S01]  /*04a0*/  LDG.E R8, desc[UR4][R8.64] ;  /* 0x0000000408087981 */ /* 0x000f62000c1e1900 */
[----:B----4-:R-:W-:Y:S01]  /*04b0*/  FMUL R12, R12, R12 ;  /* 0x0000000c0c0c7220 */ /* 0x010fe20000400000 */
[----:B--2---:R-:W-:-:S04]  /*04c0*/  FADD R20, R23, R20 ;  /* 0x0000001417147221 */ /* 0x004fc80000000000 */
[----:B---3--:R-:W-:-:S04]  /*04d0*/  FADD R21, R20, R21 ;  /* 0x0000001514157221 */ /* 0x008fc80000000000 */
[----:B-----5:R-:W-:-:S04]  /*04e0*/  FADD R21, R21, R22 ;  /* 0x0000001615157221 */ /* 0x020fc80000000000 */
[----:B------:R-:W-:-:S04]  /*04f0*/  FMUL R21, R14, R21 ;  /* 0x000000150e157220 */ /* 0x000fc80000400000 */
[----:B-1----:R-:W-:-:S04]  /*0500*/  FFMA R21, R12, UR6, R21 ;  /* 0x000000060c157c23 */ /* 0x002fc80008000015 */
[----:B------:R-:W-:Y:S01]  /*0510*/  FFMA R21, R10, R24, R21 ;  /* 0x000000180a157223 */ /* 0x000fe20000000015 */
[----:B------:R-:W-:-:S04]  /*0520*/  IMAD.WIDE R10, R19, 0x4, R6 ;  /* 0x00000004130a7825 */ /* 0x000fc800078e0206 */
[----:B------:R-:W-:-:S05]  /*0530*/  FADD R21, R21, -R8 ;  /* 0x8000000815157221 */ /* 0x000fca0000000000 */
[----:B------:R1:W-:Y:S01]  /*0540*/  STG.E desc[UR4][R10.64], R21 ;  /* 0x000000150a007986 */ /* 0x0003e2000c101904 */
[----:B------:R-:W-:Y:S05]  /*0550*/  BRA `(.L_x_71) ;  /* 0x00000000006c7947 */ /* 0x000fea0003800000 */
.L_x_70:
[----:B------:R-:W2:Y:S01]  /*0560*/  LDG.E.64 R8, desc[UR4][R4.64] ;  /* 0x0000000404087981 */ /* 0x000ea2000c1e1b00 */
[----:B------:R-:W0:Y:S01]  /*0570*/  LDC.64 R2, c[0x0][0x3a0] ;  /* 0x0000e800ff027b82 */ /* 0x000e220000000a00 */
[----:B------:R-:W1:Y:S01]  /*0580*/  LDCU.64 UR6, c[0x0][0x398] ;  /* 0x00007300ff0677ac */ /* 0x000e620008000a00 */
[----:B------:R-:W-:Y:S01]  /*0590*/  IMAD R7, R19, R0, R25 ;  /* 0x0000000013077224 */ /* 0x000fe200078e0219 */
[----:B------:R-:W-:Y:S01]  /*05a0*/  IADD3 R27, PT, PT, R16, R25, RZ ;  /* 0x00000019101b7210 */ /* 0x000fe20007ffe0ff */
[C---:B0-----:R-:W-:Y:S01]  /*05b0*/  IMAD.WIDE R14, R25.reuse, 0x4, R2 ;  /* 0x00000004190e7825 */ /* 0x041fe200078e0202 */
[----:B-1----:R-:W-:Y:S02]  /*05c0*/  MOV R2, UR6 ;  /* 0x0000000600027c02 */ /* 0x002fe40008000f00 */
[----:B------:R-:W-:Y:S02]  /*05d0*/  MOV R3, UR7 ;  /* 0x0000000700037c02 */ /* 0x000fe40008000f00 */
[----:B------:R-:W3:Y:S01]  /*05e0*/  LDG.E R12, desc[UR4][R14.64] ;  /* 0x000000040e0c7981 */ /* 0x000ee2000c1e1900 */
[----:B------:R-:W-:-:S06]  /*05f0*/  IMAD.WIDE R10, R25, 0x4, R2 ;  /* 0x00000004190a7825 */ /* 0x000fcc00078e0202 */
[----:B------:R-:W4:Y:S01]  /*0600*/  LDG.E R10, desc[UR4][R10.64] ;  /* 0x000000040a0a7981 */ /* 0x000f22000c1e1900 */
[----:B--2---:R-:W-:-:S05]  /*0610*/  IMAD.WIDE R6, R7, 0x4, R8 ;  /* 0x0000000407067825 */ /* 0x004fca00078e0208 */
[----:B------:R-:W2:Y:S04]  /*0620*/  LDG.E R20, desc[UR4][R6.64+0x4] ;  /* 0x0000040406147981 */ /* 0x000ea8000c1e1900 */
[----:B------:R-:W2:Y:S04]  /*0630*/  LDG.E R21, desc[UR4][R6.64+-0x4] ;  /* 0xfffffc0406157981 */ /* 0x000ea8000c1e1900 */
[----:B------:R-:W5:Y:S01]  /*0640*/  LDG.E R13, desc[UR4][R6.64+0x324] ;  /* 0x00032404060d7981 */ /* 0x000f62000c1e1900 */
[----:B------:R-:W-:-:S03]  /*0650*/  IMAD.WIDE R8, R27, 0x4, R8 ;  /* 0x000000041b087825 */ /* 0x000fc600078e0208 */
[----:B------:R-:W3:Y:S04]  /*0660*/  LDG.E R22, desc[UR4][R6.64+-0x324] ;  /* 0xfffcdc0406167981 */ /* 0x000ee8000c1e1900 */
[----:B------:R-:W4:Y:S04]  /*0670*/  LDG.E R23, desc[UR4][R6.64] ;  /* 0x0000000406177981 */ /* 0x000f28000c1e1900 */
[----:B------:R-:W4:Y:S01]  /*0680*/  LDG.E R8, desc[UR4][R8.64] ;  /* 0x0000000408087981 */ /* 0x000f22000c1e1900 */
[----:B--2---:R-:W-:-:S04]  /*0690*/  FADD R20, R20, R21 ;  /* 0x0000001514147221 */ /* 0x004fc80000000000 */
[----:B-----5:R-:W-:-:S04]  /*06a0*/  FADD R13, R20, R13 ;  /* 0x0000000d140d7221 */ /* 0x020fc80000000000 */
[----:B---3--:R-:W-:Y:S01]  /*06b0*/  FADD R13, R13, R22 ;  /* 0x000000160d0d7221 */ /* 0x008fe20000000000 */
[----:B----4-:R-:W-:-:S04]  /*06c0*/  FMUL R23, R12, R23 ;  /* 0x000000170c177220 */ /* 0x010fc80000400000 */
[----:B------:R-:W-:Y:S01]  /*06d0*/  FFMA R23, R10, R13, R23 ;  /* 0x0000000d0a177223 */ /* 0x000fe20000000017 */
[----:B------:R-:W-:-:S04]  /*06e0*/  IMAD.WIDE R12, R19, 0x4, R6 ;  /* 0x00000004130c7825 */ /* 0x000fc800078e0206 */
[----:B------:R-:W-:-:S05]  /*06f0*/  FADD R23, R23, -R8 ;  /* 0x8000000817177221 */ /* 0x000fca0000000000 */
[----:B------:R0:W-:Y:S02]  /*0700*/  STG.E desc[UR4][R12.64], R23 ;  /* 0x000000170c007986 */ /* 0x0001e4000c101904 */
.L_x_71:
[----:B------:R-:W-:Y:S05]  /*0710*/  BSYNC.RECONVERGENT B0 ;  /* 0x0000000000007941 */ /* 0x000fea0003800200 */
.L_x_69:
[----:B------:R-:W-:-:S13]  /*0720*/  ISETP.NE.AND P0, PT, R18, RZ, PT ;  /* 0x000000ff1200720c */ /* 0x000fda0003f05270 */
[----:B------:R-:W-:Y:S05]  /*0730*/  @P0 EXIT ;  /* 0x000000000000094d */ /* 0x000fea0003800000 */
[----:B------:R-:W2:Y:S01]  /*0740*/  LDG.E.64 R14, desc[UR4][R4.64] ;  /* 0x00000004040e7981 */ /* 0x000ea2000c1e1b00 */
[----:B------:R-:W3:Y:S01]  /*0750*/  LDC.64 R6, c[0x0][0x390] ;  /* 0x0000e400ff067b82 */ /* 0x000ee20000000a00 */
[----:B------:R-:W-:-:S05]  /*0760*/  HFMA2 R8, -RZ, RZ, 0, 1.1980533599853515625e-05 ;  /* 0x000000c9ff087431 */ /* 0x000fca00000001ff */
[----:B-1----:R-:W-:-:S04]  /*0770*/  IMAD R21, R17, R8, 0xc9 ;  /* 0x000000c911157424 */ /* 0x002fc800078e0208 */
[----:B0-----:R-:W-:Y:S02]  /*0780*/  IMAD R23, R19, R0, R21 ;  /* 0x0000000013177224 */ /* 0x001fe400078e0215 */
[----:B---3--:R-:W-:-:S05]  /*0790*/  IMAD.WIDE R8, R21, 0x4, R6 ;  /* 0x0000000415087825 */ /* 0x008fca00078e0206 */
[----:B------:R-:W3:Y:S01]  /*07a0*/  LDG.E R18, desc[UR4][R8.64] ;  /* 0x0000000408127981 */ /* 0x000ee2000c1e1900 */
[----:B------:R-:W-:Y:S01]  /*07b0*/  IMAD.WIDE R12, R21, 0x4, R2 ;  /* 0x00000004150c7825 */ /* 0x000fe200078e0202 */
[----:B------:R-:W-:-:S04]  /*07c0*/  IADD3 R21, PT, PT, R16, R21, RZ ;  /* 0x0000001510157210 */ /* 0x000fc80007ffe0ff */
[----:B------:R-:W4:Y:S01]  /*07d0*/  LDG.E R22, desc[UR4][R12.64] ;  /* 0x000000040c167981 */ /* 0x000f22000c1e1900 */
[----:B--2---:R-:W-:-:S05]  /*07e0*/  IMAD.WIDE R10, R23, 0x4, R14 ;  /* 0x00000004170a7825 */ /* 0x004fca00078e020e */
[----:B------:R-:W2:Y:S01]  /*07f0*/  LDG.E R20, desc[UR4][R10.64+0x4] ;  /* 0x000004040a147981 */ /* 0x000ea2000c1e1900 */
[----:B------:R-:W-:-:S03]  /*0800*/  IMAD.WIDE R14, R21, 0x4, R14 ;  /* 0x00000004150e7825 */ /* 0x000fc600078e020e */
[----:B------:R-:W5:Y:S04]  /*0810*/  LDG.E R16, desc[UR4][R10.64] ;  /* 0x000000040a107981 */ /* 0x000f68000c1e1900 */
[----:B------:R-:W5:Y:S04]  /*0820*/  LDG.E R27, desc[UR4][R10.64+0x8] ;  /* 0x000008040a1b7981 */ /* 0x000f68000c1e1900 */
[----:B------:R-:W5:Y:S04]  /*0830*/  LDG.E R26, desc[UR4][R14.64] ;  /* 0x000000040e1a7981 */ /* 0x000f68000c1e1900 */
[----:B------:R-:W5:Y:S01]  /*0840*/  LDG.E R25, desc[UR4][R14.64+0x4] ;  /* 0x000004040e197981 */ /* 0x000f62000c1e1900 */
[C---:B---3--:R-:W-:Y:S01]  /*0850*/  FADD R24, R18.reuse, R18 ;  /* 0x0000001212187221 */ /* 0x048fe20000000000 */
[----:B------:R-:W-:-:S04]  /*0860*/  FADD R29, R18, 1 ;  /* 0x3f800000121d7421 */ /* 0x000fc80000000000 */
[----:B------:R-:W-:-:S04]  /*0870*/  FMUL R29, R24, R29 ;  /* 0x0000001d181d7220 */ /* 0x000fc80000400000 */
[----:B--2---:R-:W-:Y:S01]  /*0880*/  FMUL R20, R29, R20 ;  /* 0x000000141d147220 */ /* 0x004fe20000400000 */
[----:B------:R-:W-:-:S04]  /*0890*/  FADD R29, -R24, 2 ;  /* 0x40000000181d7421 */ /* 0x000fc80000000100 */
[----:B----4-:R-:W-:-:S04]  /*08a0*/  FADD R29, R29, -R22 ;  /* 0x800000161d1d7221 */ /* 0x010fc80000000000 */
[----:B-----5:R-:W-:Y:S01]  /*08b0*/  FFMA R29, R29, R16, R20 ;  /* 0x000000101d1d7223 */ /* 0x020fe20000000014 */
[----:B------:R-:W-:-:S03]  /*08c0*/  FADD R16, R24, -1 ;  /* 0xbf80000018107421 */ /* 0x000fc60000000000 */
[----:B------:R-:W-:-:S04]  /*08d0*/  FFMA R27, -R22, R27, R29 ;  /* 0x0000001b161b7223 */ /* 0x000fc8000000011d */
[----:B------:R-:W-:Y:S01]  /*08e0*/  FFMA R29, R16, R26, R27 ;  /* 0x0000001a101d7223 */ /* 0x000fe2000000001b */
[----:B------:R-:W-:-:S04]  /*08f0*/  IMAD.WIDE R26, R19, 0x4, R10 ;  /* 0x00000004131a7825 */ /* 0x000fc800078e020a */
[----:B------:R-:W-:-:S05]  /*0900*/  FFMA R29, -R24, R25, R29 ;  /* 0x00000019181d7223 */ /* 0x000fca000000011d */
[----:B------:R0:W-:Y:S04]  /*0910*/  STG.E desc[UR4][R26.64], R29 ;  /* 0x0000001d1a007986 */ /* 0x0001e8000c101904 */
[----:B------:R-:W2:Y:S04]  /*0920*/  LDG.E.64 R14, desc[UR4][R4.64] ;  /* 0x00000004040e7981 */ /* 0x000ea8000c1e1b00 */
[----:B------:R-:W3:Y:S04]  /*0930*/  LDG.E R8, desc[UR4][R8.64+0x320] ;  /* 0x0003200408087981 */ /* 0x000ee8000c1e1900 */
[----:B------:R-:W4:Y:S01]  /*0940*/  LDG.E R12, desc[UR4][R12.64+0x320] ;  /* 0x000320040c0c7981 */ /* 0x000f22000c1e1900 */
[----:B--2---:R-:W-:-:S05]  /*0950*/  IMAD.WIDE R10, R23, 0x4, R14 ;  /* 0x00000004170a7825 */ /* 0x004fca00078e020e */
[----:B------:R-:W2:Y:S01]  /*0960*/  LDG.E R18, desc[UR4][R10.64+0x31c] ;  /* 0x00031c040a127981 */ /* 0x000ea2000c1e1900 */
[----:B------:R-:W-:-:S03]  /*0970*/  IMAD.WIDE R14, R21, 0x4, R14 ;  /* 0x00000004150e7825 */ /* 0x000fc600078e020e */
[----:B------:R-:W5:Y:S04]  /*0980*/  LDG.E R16, desc[UR4][R10.64+0x320] ;  /* 0x000320040a107981 */ /* 0x000f68000c1e1900 */
[----:B------:R-:W5:Y:S04]  /*0990*/  LDG.E R24, desc[UR4][R10.64+0x318] ;  /* 0x000318040a187981 */ /* 0x000f68000c1e1900 */
[----:B------:R-:W5:Y:S04]  /*09a0*/  LDG.E R22, desc[UR4][R14.64+0x320] ;  /* 0x000320040e167981 */ /* 0x000f68000c1e1900 */
[----:B------:R1:W5:Y:S01]  /*09b0*/  LDG.E R25, desc[UR4][R14.64+0x31c] ;  /* 0x00031c040e197981 */ /* 0x000362000c1e1900 */
[C---:B---3--:R-:W-:Y:S01]  /*09c0*/  FADD R20, R8.reuse, R8 ;  /* 0x0000000808147221 */ /* 0x048fe20000000000 */
[----:B0-----:R-:W-:-:S03]  /*09d0*/  FADD R27, R8, 1 ;  /* 0x3f800000081b7421 */ /* 0x001fc60000000000 */
[C---:B------:R-:W-:Y:S01]  /*09e0*/  FADD R9, -R20.reuse, 2 ;  /* 0x4000000014097421 */ /* 0x040fe20000000100 */
[----:B------:R-:W-:-:S03]  /*09f0*/  FMUL R27, R20, R27 ;  /* 0x0000001b141b7220 */ /* 0x000fc60000400000 */
[----:B----4-:R-:W-:Y:S01]  /*0a00*/  FADD R9, R9, -R12 ;  /* 0x8000000c09097221 */ /* 0x010fe20000000000 */
[----:B------:R-:W-:Y:S01]  /*0a10*/  FADD R8, R20, -1 ;  /* 0xbf80000014087421 */ /* 0x000fe20000000000 */
[----:B-1----:R-:W-:-:S04]  /*0a20*/  IMAD.WIDE R14, R19, 0x4, R10 ;  /* 0x00000004130e7825 */ /* 0x002fc800078e020a */
[----:B--2---:R-:W-:-:S04]  /*0a30*/  FMUL R18, R27, R18 ;  /* 0x000000121b127220 */ /* 0x004fc80000400000 */
[----:B-----5:R-:W-:-:S04]  /*0a40*/  FFMA R9, R9, R16, R18 ;  /* 0x0000001009097223 */ /* 0x020fc80000000012 */
[----:B------:R-:W-:-:S04]  /*0a50*/  FFMA R9, -R12, R24, R9 ;  /* 0x000000180c097223 */ /* 0x000fc80000000109 */
[----:B------:R-:W-:-:S04]  /*0a60*/  FFMA R9, R8, R22, R9 ;  /* 0x0000001608097223 */ /* 0x000fc80000000009 */
[----:B------:R-:W-:-:S05]  /*0a70*/  FFMA R29, -R20, R25, R9 ;  /* 0x00000019141d7223 */ /* 0x000fca0000000109 */
[----:B------:R0:W-:Y:S04]  /*0a80*/  STG.E desc[UR4][R14.64+0x320], R29 ;  /* 0x0003201d0e007986 */ /* 0x0001e8000c101904 */
[----:B------:R-:W2:Y:S01]  /*0a90*/  LDG.E.64 R10, desc[UR4][R4.64] ;  /* 0x00000004040a7981 */ /* 0x000ea2000c1e1b00 */
[----:B------:R-:W-:Y:S01]  /*0aa0*/  MOV R16, 0xffffff38 ;  /* 0xffffff3800107802 */ /* 0x000fe20000000f00 */
[----:B------:R-:W-:-:S04]  /*0ab0*/  IMAD.WIDE R24, R17, 0x4, R6 ;  /* 0x0000000411187825 */ /* 0x000fc800078e0206 */
[----:B------:R-:W-:Y:S02]  /*0ac0*/  IMAD R16, R17, R16, -0xc8 ;  /* 0xffffff3811107424 */ /* 0x000fe400078e0210 */
[----:B------:R-:W3:Y:S03]  /*0ad0*/  LDG.E R24, desc[UR4][R24.64+0x4] ;  /* 0x0000040418187981 */ /* 0x000ee6000c1e1900 */
[-C--:B------:R-:W-:Y:S01]  /*0ae0*/  IADD3 R23, PT, PT, R23, R16.reuse, RZ ;  /* 0x0000001017177210 */ /* 0x080fe20007ffe0ff */
[----:B------:R-:W-:Y:S01]  /*0af0*/  IMAD.WIDE R26, R17, 0x4, R2 ;  /* 0x00000004111a7825 */ /* 0x000fe200078e0202 */
[----:B------:R-:W-:-:S04]  /*0b00*/  IADD3 R21, PT, PT, R21, R16, RZ ;  /* 0x0000001015157210 */ /* 0x000fc80007ffe0ff */
[----:B------:R-:W4:Y:S01]  /*0b10*/  LDG.E R13, desc[UR4][R26.64+0x4] ;  /* 0x000004041a0d7981 */ /* 0x000f22000c1e1900 */
[----:B--2---:R-:W-:-:S05]  /*0b20*/  IMAD.WIDE R8, R23, 0x4, R10 ;  /* 0x0000000417087825 */ /* 0x004fca00078e020a */
[----:B------:R-:W2:Y:S04]  /*0b30*/  LDG.E R12, desc[UR4][R8.64+0x324] ;  /* 0x00032404080c7981 */ /* 0x000ea8000c1e1900 */
[----:B------:R-:W5:Y:S01]  /*0b40*/  LDG.E R18, desc[UR4][R8.64] ;  /* 0x0000000408127981 */ /* 0x000f62000c1e1900 */
[----:B------:R-:W-:-:S03]  /*0b50*/  IMAD.WIDE R10, R21, 0x4, R10 ;  /* 0x00000004150a7825 */ /* 0x000fc600078e020a */
[----:B------:R1:W5:Y:S04]  /*0b60*/  LDG.E R22, desc[UR4][R8.64+0x648] ;  /* 0x0006480408167981 */ /* 0x000368000c1e1900 */
[----:B------:R-:W5:Y:S04]  /*0b70*/  LDG.E R16, desc[UR4][R10.64] ;  /* 0x000000040a107981 */ /* 0x000f68000c1e1900 */
[----:B0-----:R-:W5:Y:S01]  /*0b80*/  LDG.E R15, desc[UR4][R10.64+0x324] ;  /* 0x000324040a0f7981 */ /* 0x001f62000c1e1900 */
[C---:B---3--:R-:W-:Y:S01]  /*0b90*/  FADD R14, R24.reuse, R24 ;  /* 0x00000018180e7221 */ /* 0x048fe20000000000 */
[----:B------:R-:W-:-:S03]  /*0ba0*/  FADD R21, R24, 1 ;  /* 0x3f80000018157421 */ /* 0x000fc60000000000 */
[C---:B------:R-:W-:Y:S01]  /*0bb0*/  FADD R20, -R14.reuse, 2 ;  /* 0x400000000e147421 */ /* 0x040fe20000000100 */
[----:B------:R-:W-:Y:S01]  /*0bc0*/  FMUL R21, R14, R21 ;  /* 0x000000150e157220 */ /* 0x000fe20000400000 */
[----:B-1----:R-:W-:-:S04]  /*0bd0*/  IMAD.WIDE R8, R19, 0x4, R8 ;  /* 0x0000000413087825 */ /* 0x002fc800078e0208 */
[----:B--2---:R-:W-:Y:S01]  /*0be0*/  FMUL R12, R21, R12 ;  /* 0x0000000c150c7220 */ /* 0x004fe20000400000 */
[----:B----4-:R-:W-:-:S04]  /*0bf0*/  FADD R21, R20, -R13 ;  /* 0x8000000d14157221 */ /* 0x010fc80000000000 */
[----:B-----5:R-:W-:-:S04]  /*0c00*/  FFMA R12, R21, R18, R12 ;  /* 0x00000012150c7223 */ /* 0x020fc8000000000c */
[----:B------:R-:W-:Y:S01]  /*0c10*/  FFMA R13, -R13, R22, R12 ;  /* 0x000000160d0d7223 */ /* 0x000fe2000000010c */
[----:B------:R-:W-:-:S04]  /*0c20*/  FADD R12, R14, -1 ;  /* 0xbf8000000e0c7421 */ /* 0x000fc80000000000 */
[----:B------:R-:W-:-:S04]  /*0c30*/  FFMA R13, R12, R16, R13 ;  /* 0x000000100c0d7223 */ /* 0x000fc8000000000d */
[----:B------:R-:W-:-:S05]  /*0c40*/  FFMA R13, -R14, R15, R13 ;  /* 0x0000000f0e0d7223 */ /* 0x000fca000000010d */
[----:B------:R0:W-:Y:S04]  /*0c50*/  STG.E desc[UR4][R8.64], R13 ;  /* 0x0000000d08007986 */ /* 0x0001e8000c101904 */
[----:B------:R-:W2:Y:S01]  /*0c60*/  LDG.E.64 R4, desc[UR4][R4.64] ;  /* 0x0000000404047981 */ /* 0x000ea2000c1e1b00 */
[----:B------:R-:W-:-:S05]  /*0c70*/  IADD3 R17, PT, PT, R17, -0xc8, R19 ;  /* 0xffffff3811117810 */ /* 0x000fca0007ffe013 */
[----:B------:R-:W-:-:S04]  /*0c80*/  IMAD.WIDE R10, R17, 0x4, R6 ;  /* 0x00000004110a7825 */ /* 0x000fc800078e0206 */
[----:B------:R-:W-:Y:S02]  /*0c90*/  IMAD R7, R19, R0, R17 ;  /* 0x0000000013077224 */ /* 0x000fe400078e0211 */
[----:B------:R-:W3:Y:S01]  /*0ca0*/  LDG.E R10, desc[UR4][R10.64] ;  /* 0x000000040a0a7981 */ /* 0x000ee2000c1e1900 */
[----:B------:R-:W-:Y:S01]  /*0cb0*/  IMAD.WIDE R2, R17, 0x4, R2 ;  /* 0x0000000411027825 */ /* 0x000fe200078e0202 */
[----:B------:R-:W-:-:S05]  /*0cc0*/  IADD3 R23, PT, PT, R23, -0xc9, RZ ;  /* 0xffffff3717177810 */ /* 0x000fca0007ffe0ff */
[----:B------:R-:W4:Y:S01]  /*0cd0*/  LDG.E R3, desc[UR4][R2.64] ;  /* 0x0000000402037981 */ /* 0x000f22000c1e1900 */
[----:B--2---:R-:W-:-:S05]  /*0ce0*/  IMAD.WIDE R6, R7, 0x4, R4 ;  /* 0x0000000407067825 */ /* 0x004fca00078e0204 */
[----:B------:R-:W2:Y:S04]  /*0cf0*/  LDG.E R12, desc[UR4][R6.64+-0x324] ;  /* 0xfffcdc04060c7981 */ /* 0x000ea8000c1e1900 */
[----:B0-----:R-:W5:Y:S01]  /*0d00*/  LDG.E R9, desc[UR4][R6.64] ;  /* 0x0000000406097981 */ /* 0x001f62000c1e1900 */
[----:B------:R-:W-:-:S03]  /*0d10*/  IMAD.WIDE R4, R23, 0x4, R4 ;  /* 0x0000000417047825 */ /* 0x000fc600078e0204 */
[----:B------:R0:W5:Y:S04]  /*0d20*/  LDG.E R13, desc[UR4][R6.64+-0x648] ;  /* 0xfff9b804060d7981 */ /* 0x000168000c1e1900 */
[----:B------:R-:W5:Y:S04]  /*0d30*/  LDG.E R14, desc[UR4][R4.64] ;  /* 0x00000004040e7981 */ /* 0x000f68000c1e1900 */
[----:B------:R-:W5:Y:S01]  /*0d40*/  LDG.E R15, desc[UR4][R4.64+-0x324] ;  /* 0xfffcdc04040f7981 */ /* 0x000f62000c1e1900 */
[C---:B---3--:R-:W-:Y:S01]  /*0d50*/  FADD R0, R10.reuse, R10 ;  /* 0x0000000a0a007221 */ /* 0x048fe20000000000 */
[----:B------:R-:W-:-:S03]  /*0d60*/  FADD R11, R10, 1 ;  /* 0x3f8000000a0b7421 */ /* 0x000fc60000000000 */
[C---:B------:R-:W-:Y:S01]  /*0d70*/  FADD R8, -R0.reuse, 2 ;  /* 0x4000000000087421 */ /* 0x040fe20000000100 */
[----:B------:R-:W-:-:S03]  /*0d80*/  FMUL R11, R0, R11 ;  /* 0x0000000b000b7220 */ /* 0x000fc60000400000 */
[----:B----4-:R-:W-:Y:S01]  /*0d90*/  FADD R8, R8, -R3 ;  /* 0x8000000308087221 */ /* 0x010fe20000000000 */
[----:B0-----:R-:W-:-:S04]  /*0da0*/  IMAD.WIDE R6, R19, 0x4, R6 ;  /* 0x0000000413067825 */ /* 0x001fc800078e0206 */
[----:B--2---:R-:W-:-:S04]  /*0db0*/  FMUL R11, R11, R12 ;  /* 0x0000000c0b0b7220 */ /* 0x004fc80000400000 */
[----:B-----5:R-:W-:-:S04]  /*0dc0*/  FFMA R8, R8, R9, R11 ;  /* 0x0000000908087223 */ /* 0x020fc8000000000b */
[----:B------:R-:W-:Y:S01]  /*0dd0*/  FFMA R8, -R3, R13, R8 ;  /* 0x0000000d03087223 */ /* 0x000fe20000000108 */
[----:B------:R-:W-:-:S04]  /*0de0*/  FADD R3, R0, -1 ;  /* 0xbf80000000037421 */ /* 0x000fc80000000000 */
[----:B------:R-:W-:-:S04]  /*0df0*/  FFMA R3, R3, R14, R8 ;  /* 0x0000000e03037223 */ /* 0x000fc80000000008 */
[----:B------:R-:W-:-:S05]  /*0e00*/  FFMA R3, -R0, R15, R3 ;  /* 0x0000000f00037223 */ /* 0x000fca0000000103 */
[----:B------:R-:W-:Y:S01]  /*0e10*/  STG.E desc[UR4][R6.64], R3 ;  /* 0x0000000306007986 */ /* 0x000fe2000c101904 */
[----:B------:R-:W-:Y:S05]  /*0e20*/  EXIT ;  /* 0x000000000000794d */ /* 0x000fea0003800000 */
.L_x_72:
        /* <DEDUP_REMOVED lines=13> */
.L_x_131:


//--------------------- .text._Z28setSensorActivationVariablesPfS_S_S_S_ --------------------------
	.section	.text._Z28setSensorActivationVariablesPfS_S_S_S_,"ax",@progbits
	.align	128
        .global         _Z28setSensorActivationVariablesPfS_S_S_S_
        .type           _Z28setSensorActivationVariablesPfS_S_S_S_,@function
        .size           _Z28setSensorActivationVariablesPfS_S_S_S_,(.L_x_118 - _Z28setSensorActivationVariablesPfS_S_S_S_)
        .other          _Z28setSensorActivationVariablesPfS_S_S_S_,@"STO_CUDA_ENTRY STV_DEFAULT"
_Z28setSensorActivationVariablesPfS_S_S_S_:
.text._Z28setSensorActivationVariablesPfS_S_S_S_:
[----:B------:R-:W-:Y:S01]  /*0000*/  LDC R1, c[0x0][0x37c] ;  /* 0x0000df00ff017b82 */ /* 0x000fe20000000800 */
[----:B------:R-:W0:Y:S01]  /*0010*/  S2R R0, SR_TID.Y ;  /* 0x0000000000007919 */ /* 0x000e220000002200 */
[----:B------:R-:W1:Y:S06]  /*0020*/  LDCU UR5, c[0x0][0x360] ;  /* 0x00006c00ff0577ac */ /* 0x000e6c0008000800 */
[----:B------:R-:W0:Y:S01]  /*0030*/  S2UR UR6, SR_CTAID.Y ;  /* 0x00000000000679c3 */ /* 0x000e220000002600 */
[----:B------:R-:W1:Y:S01]  /*0040*/  S2R R3, SR_TID.X ;  /* 0x0000000000037919 */ /* 0x000e620000002100 */
[----:B------:R-:W2:Y:S06]  /*0050*/  LDCU UR7, c[0x3][0x24] ;  /* 0x00c00480ff0777ac */ /* 0x000eac0008000800 */
[----:B------:R-:W0:Y:S08]  /*0060*/  LDC R5, c[0x0][0x364] ;  /* 0x0000d900ff057b82 */ /* 0x000e300000000800 */
[----:B------:R-:W3:Y:S08]  /*0070*/  S2UR UR4, SR_CTAID.X ;  /* 0x00000000000479c3 */ /* 0x000ef00000002500 */
[----:B------:R-:W3:Y:S01]  /*0080*/  LDC R7, c[0x0][0x370] ;  /* 0x0000dc00ff077b82 */ /* 0x000ee20000000800 */
[----:B0-----:R-:W-:-:S04]  /*0090*/  IMAD R0, R5, UR6, R0 ;  /* 0x0000000605007c24 */ /* 0x001fc8000f8e0200 */
[----:B---3--:R-:W-:-:S04]  /*00a0*/  IMAD R0, R0, R7, UR4 ;  /* 0x0000000400007e24 */ /* 0x008fc8000f8e0207 */
[----:B-1----:R-:W-:-:S05]  /*00b0*/  IMAD R2, R0, UR5, R3 ;  /* 0x0000000500027c24 */ /* 0x002fca000f8e0203 */
[----:B--2---:R-:W-:-:S13]  /*00c0*/  ISETP.GE.AND P0, PT, R2, UR7, PT ;  /* 0x0000000702007c0c */ /* 0x004fda000bf06270 */
[----:B------:R-:W-:Y:S05]  /*00d0*/  @P0 EXIT ;  /* 0x000000000000094d */ /* 0x000fea0003800000 */
[----:B------:R-:W0:Y:S01]  /*00e0*/  LDC.64 R4, c[0x0][0x380] ;  /* 0x0000e000ff047b82 */ /* 0x000e220000000a00 */
[----:B------:R-:W1:Y:S01]  /*00f0*/  LDCU.64 UR6, c[0x0][0x358] ;  /* 0x00006b00ff0677ac */ /* 0x000e620008000a00 */
[----:B0-----:R-:W-:-:S06]  /*0100*/  IMAD.WIDE R4, R2, 0x4, R4 ;  /* 0x0000000402047825 */ /* 0x001fcc00078e0204 */
[----:B-1----:R-:W2:Y:S01]  /*0110*/  LDG.E R4, desc[UR6][R4.64] ;  /* 0x0000000604047981 */ /* 0x002ea2000c1e1900 */
[----:B------:R-:W-:Y:S01]  /*0120*/  BSSY.RECONVERGENT B0, `(.L_x_73) ;  /* 0x000000d000007945 */ /* 0x000fe20003800200 */
[----:B--2---:R-:W-:-:S04]  /*0130*/  FADD R0, R4, 1 ;  /* 0x3f80000004007421 */ /* 0x004fc80000000000 */
[----:B------:R-:W-:Y:S01]  /*0140*/  VIADD R6, R0, 0xf3000000 ;  /* 0xf300000000067836 */ /* 0x000fe20000000000 */
[----:B------:R0:W1:Y:S04]  /*0150*/  MUFU.RSQ R3, R0 ;  /* 0x0000000000037308 */ /* 0x0000680000001400 */
[----:B------:R-:W-:-:S13]  /*0160*/  ISETP.GT.U32.AND P0, PT, R6, 0x727fffff, PT ;  /* 0x727fffff0600780c */ /* 0x000fda0003f04070 */
[----:B01----:R-:W-:Y:S05]  /*0170*/  @!P0 BRA `(.L_x_74) ;  /* 0x00000000000c8947 */ /* 0x003fea0003800000 */
[----:B------:R-:W-:-:S07]  /*0180*/  MOV R8, 0x1a0 ;  /* 0x000001a000087802 */ /* 0x000fce0000000f00 */
[----:B------:R-:W-:Y:S05]  /*0190*/  CALL.REL.NOINC `($__internal_3_$__cuda_sm20_sqrt_rn_f32_slowpath) ;  /* 0x0000000000987944 */ /* 0x000fea0003c00000 */
[----:B------:R-:W-:Y:S05]  /*01a0*/  BRA `(.L_x_75) ;  /* 0x0000000000107947 */ /* 0x000fea0003800000 */
.L_x_74:
[----:B------:R-:W-:Y:S01]  /*01b0*/  FMUL.FTZ R5, R0, R3 ;  /* 0x0000000300057220 */ /* 0x000fe20000410000 */
[----:B------:R-:W-:-:S03]  /*01c0*/  FMUL.FTZ R3, R3, 0.5 ;  /* 0x3f00000003037820 */ /* 0x000fc60000410000 */
[----:B------:R-:W-:-:S04]  /*01d0*/  FFMA R0, -R5, R5, R0 ;  /* 0x0000000505007223 */ /* 0x000fc80000000100 */
[----:B------:R-:W-:-:S07]  /*01e0*/  FFMA R3, R0, R3, R5 ;  /* 0x0000000300037223 */ /* 0x000fce0000000005 */
.L_x_75:
[----:B------:R-:W-:Y:S05]  /*01f0*/  BSYNC.RECONVERGENT B0 ;  /* 0x0000000000007941 */ /* 0x000fea0003800200 */
.L_x_73:
[----:B------:R-:W0:Y:S01]  /*0200*/  LDCU UR4, c[0x3][0x4] ;  /* 0x00c00080ff0477ac */ /* 0x000e220008000800 */
[----:B------:R-:W-:Y:S02]  /*0210*/  HFMA2 R4, -RZ, RZ, 0.81396484375, 0.000785350799560546875 ;  /* 0x3a83126fff047431 */ /* 0x000fe400000001ff */
[----:B------:R-:W-:Y:S01]  /*0220*/  FMUL R3, R3, 1500 ;  /* 0x44bb800003037820 */ /* 0x000fe20000400000 */
[----:B------:R-:W-:Y:S01]  /*0230*/  IMAD.MOV.U32 R5, RZ, RZ, 0x4479ffff ;  /* 0x4479ffffff057424 */ /* 0x000fe200078e00ff */
[----:B------:R-:W-:Y:S03]  /*0240*/  BSSY.RECONVERGENT B1, `(.L_x_76) ;  /* 0x000000b000017945 */ /* 0x000fe60003800200 */
[----:B------:R-:W-:-:S04]  /*0250*/  FFMA R4, R5, -R4, 1 ;  /* 0x3f80000005047423 */ /* 0x000fc80000000804 */
[----:B------:R-:W-:Y:S01]  /*0260*/  FFMA R5, R4, R5, 999.99993896484375 ;  /* 0x4479ffff04057423 */ /* 0x000fe20000000005 */
[----:B0-----:R-:W-:-:S04]  /*0270*/  FMUL R0, R3, UR4 ;  /* 0x0000000403007c20 */ /* 0x001fc80008400000 */
[----:B------:R-:W0:Y:S01]  /*0280*/  FCHK P0, R0, 0.0010000000474974513054 ;  /* 0x3a83126f00007902 */ /* 0x000e220000000000 */
[----:B------:R-:W-:-:S04]  /*0290*/  FFMA R4, R0, R5, RZ ;  /* 0x0000000500047223 */ /* 0x000fc800000000ff */
[----:B------:R-:W-:-:S04]  /*02a0*/  FFMA R6, R4, -0.0010000000474974513054, R0 ;  /* 0xba83126f04067823 */ /* 0x000fc80000000000 */
[----:B------:R-:W-:Y:S01]  /*02b0*/  FFMA R13, R5, R6, R4 ;  /* 0x00000006050d7223 */ /* 0x000fe20000000004 */
[----:B0-----:R-:W-:Y:S06]  /*02c0*/  @!P0 BRA `(.L_x_77) ;  /* 0x0000000000088947 */ /* 0x001fec0003800000 */
[----:B------:R-:W-:-:S07]  /*02d0*/  MOV R4, 0x2f0 ;  /* 0x000002f000047802 */ /* 0x000fce0000000f00 */
[----:B------:R-:W-:Y:S05]  /*02e0*/  CALL.REL.NOINC `($__internal_4_$__cuda_sm3x_div_rn_noftz_f32_slowpath) ;  /* 0x00000000009c7944 */ /* 0x000fea0003c00000 */
.L_x_77:
[----:B------:R-:W-:Y:S05]  /*02f0*/  BSYNC.RECONVERGENT B1 ;  /* 0x0000000000017941 */ /* 0x000fea0003800200 */
.L_x_76:
[----:B------:R-:W0:Y:S01]  /*0300*/  LDC.64 R4, c[0x0][0x388] ;  /* 0x0000e200ff047b82 */ /* 0x000e220000000a00 */
[----:B------:R-:W-:Y:S01]  /*0310*/  FMUL R15, R13, R13 ;  /* 0x0000000d0d0f7220 */ /* 0x000fe20000400000 */
[----:B------:R-:W-:-:S04]  /*0320*/  IMAD.MOV.U32 R0, RZ, RZ, 0x40800000 ;  /* 0x40800000ff007424 */ /* 0x000fc800078e00ff */
[----:B------:R-:W-:Y:S02]  /*0330*/  FFMA R17, R15, -R0, 2 ;  /* 0x400000000f117423 */ /* 0x000fe40000000800 */
[----:B------:R-:W1:Y:S08]  /*0340*/  LDC.64 R6, c[0x0][0x390] ;  /* 0x0000e400ff067b82 */ /* 0x000e700000000a00 */
[----:B------:R-:W2:Y:S08]  /*0350*/  LDC.64 R8, c[0x0][0x398] ;  /* 0x0000e600ff087b82 */ /* 0x000eb00000000a00 */
[----:B------:R-:W3:Y:S01]  /*0360*/  LDC.64 R10, c[0x0][0x3a0] ;  /* 0x0000e800ff0a7b82 */ /* 0x000ee20000000a00 */
[----:B0-----:R-:W-:-:S05]  /*0370*/  IMAD.WIDE R4, R2, 0x4, R4 ;  /* 0x0000000402047825 */ /* 0x001fca00078e0204 */
[----:B------:R-:W-:Y:S01]  /*0380*/  STG.E desc[UR6][R4.64], R3 ;  /* 0x0000000304007986 */ /* 0x000fe2000c101906 */
[----:B-1----:R-:W-:-:S05]  /*0390*/  IMAD.WIDE R6, R2, 0x4, R6 ;  /* 0x0000000402067825 */ /* 0x002fca00078e0206 */
[----:B------:R-:W-:Y:S01]  /*03a0*/  STG.E desc[UR6][R6.64], R13 ;  /* 0x0000000d06007986 */ /* 0x000fe2000c101906 */
[----:B--2---:R-:W-:-:S05]  /*03b0*/  IMAD.WIDE R8, R2, 0x4, R8 ;  /* 0x0000000402087825 */ /* 0x004fca00078e0208 */
[----:B------:R-:W-:Y:S01]  /*03c0*/  STG.E desc[UR6][R8.64], R15 ;  /* 0x0000000f08007986 */ /* 0x000fe2000c101906 */
[----:B---3--:R-:W-:-:S05]  /*03d0*/  IMAD.WIDE R10, R2, 0x4, R10 ;  /* 0x00000004020a7825 */ /* 0x008fca00078e020a */
[----:B------:R-:W-:Y:S01]  /*03e0*/  STG.E desc[UR6][R10.64], R17 ;  /* 0x000000110a007986 */ /* 0x000fe2000c101906 */
[----:B------:R-:W-:Y:S05]  /*03f0*/  EXIT ;  /* 0x000000000000794d */ /* 0x000fea0003800000 */
        .weak           $__internal_3_$__cuda_sm20_sqrt_rn_f32_slowpath
        .type           $__internal_3_$__cuda_sm20_sqrt_rn_f32_slowpath,@function
        .size           $__internal_3_$__cuda_sm20_sqrt_rn_f32_slowpath,($__internal_4_$__cuda_sm3x_div_rn_noftz_f32_slowpath - $__internal_3_$__cuda_sm20_sqrt_rn_f32_slowpath)
$__internal_3_$__cuda_sm20_sqrt_rn_f32_slowpath:
[----:B------:R-:W-:-:S13]  /*0400*/  LOP3.LUT P0, RZ, R0, 0x7fffffff, RZ, 0xc0, !PT ;  /* 0x7fffffff00ff7812 */ /* 0x000fda000780c0ff */
[----:B------:R-:W-:Y:S01]  /*0410*/  @!P0 MOV R3, R0 ;  /* 0x0000000000038202 */ /* 0x000fe20000000f00 */
[----:B------:R-:W-:Y:S06]  /*0420*/  @!P0 BRA `(.L_x_78) ;  /* 0x0000000000408947 */ /* 0x000fec0003800000 */
[----:B------:R-:W-:-:S13]  /*0430*/  FSETP.GEU.FTZ.AND P0, PT, R0, RZ, PT ;  /* 0x000000ff0000720b */ /* 0x000fda0003f1e000 */
[----:B------:R-:W-:Y:S01]  /*0440*/  @!P0 IMAD.MOV.U32 R3, RZ, RZ, 0x7fffffff ;  /* 0x7fffffffff038424 */ /* 0x000fe200078e00ff */
[----:B------:R-:W-:Y:S06]  /*0450*/  @!P0 BRA `(.L_x_78) ;  /* 0x0000000000348947 */ /* 0x000fec0003800000 */
[----:B------:R-:W-:-:S13]  /*0460*/  FSETP.GTU.FTZ.AND P0, PT, |R0|, +INF , PT ;  /* 0x7f8000000000780b */ /* 0x000fda0003f1c200 */
[----:B------:R-:W-:Y:S01]  /*0470*/  @P0 FADD.FTZ R3, R0, 1 ;  /* 0x3f80000000030421 */ /* 0x000fe20000010000 */
[----:B------:R-:W-:Y:S06]  /*0480*/  @P0 BRA `(.L_x_78) ;  /* 0x0000000000280947 */ /* 0x000fec0003800000 */
[----:B------:R-:W-:-:S13]  /*0490*/  FSETP.NEU.FTZ.AND P0, PT, |R0|, +INF , PT ;  /* 0x7f8000000000780b */ /* 0x000fda0003f1d200 */
[----:B------:R-:W-:-:S04]  /*04a0*/  @P0 FFMA R4, R0, 1.84467440737095516160e+19, RZ ;  /* 0x5f80000000040823 */ /* 0x000fc800000000ff */
[----:B------:R-:W0:Y:S02]  /*04b0*/  @P0 MUFU.RSQ R3, R4 ;  /* 0x0000000400030308 */ /* 0x000e240000001400 */
[----:B0-----:R-:W-:Y:S01]  /*04c0*/  @P0 FMUL.FTZ R5, R4, R3 ;  /* 0x0000000304050220 */ /* 0x001fe20000410000 */
[----:B------:R-:W-:Y:S01]  /*04d0*/  @P0 FMUL.FTZ R7, R3, 0.5 ;  /* 0x3f00000003070820 */ /* 0x000fe20000410000 */
[----:B------:R-:W-:Y:S02]  /*04e0*/  @!P0 MOV R3, R0 ;  /* 0x0000000000038202 */ /* 0x000fe40000000f00 */
[----:B------:R-:W-:-:S04]  /*04f0*/  @P0 FADD.FTZ R6, -R5, -RZ ;  /* 0x800000ff05060221 */ /* 0x000fc80000010100 */
[----:B------:R-:W-:-:S04]  /*0500*/  @P0 FFMA R6, R5, R6, R4 ;  /* 0x0000000605060223 */ /* 0x000fc80000000004 */
[----:B------:R-:W-:-:S04]  /*0510*/  @P0 FFMA R6, R6, R7, R5 ;  /* 0x0000000706060223 */ /* 0x000fc80000000005 */
[----:B------:R-:W-:-:S07]  /*0520*/  @P0 FMUL.FTZ R3, R6, 2.3283064365386962891e-10 ;  /* 0x2f80000006030820 */ /* 0x000fce0000410000 */
.L_x_78:
[----:B------:R-:W-:Y:S02]  /*0530*/  HFMA2 R5, -RZ, RZ, 0, 0 ;  /* 0x00000000ff057431 */ /* 0x000fe400000001ff */
[----:B------:R-:W-:-:S04]  /*0540*/  IMAD.MOV.U32 R4, RZ, RZ, R8 ;  /* 0x000000ffff047224 */ /* 0x000fc800078e0008 */
[----:B------:R-:W-:Y:S05]  /*0550*/  RET.REL.NODEC R4 `(_Z28setSensorActivationVariablesPfS_S_S_S_) ;  /* 0xfffffff804a87950 */ /* 0x000fea0003c3ffff */
        .weak           $__internal_4_$__cuda_sm3x_div_rn_noftz_f32_slowpath
        .type           $__internal_4_$__cuda_sm3x_div_rn_noftz_f32_slowpath,@function
        .size           $__internal_4_$__cuda_sm3x_div_rn_noftz_f32_slowpath,(.L_x_118 - $__internal_4_$__cuda_sm3x_div_rn_noftz_f32_slowpath)
$__internal_4_$__cuda_sm3x_div_rn_noftz_f32_slowpath:
[----:B------:R-:W-:Y:S01]  /*0560*/  SHF.R.U32.HI R5, RZ, 0x17, R0 ;  /* 0x00000017ff057819 */ /* 0x000fe20000011600 */
[----:B------:R-:W-:Y:S04]  /*0570*/  BSSY.RECONVERGENT B0, `(.L_x_79) ;  /* 0x000005c000007945 */ /* 0x000fe80003800200 */
[----:B------:R-:W-:Y:S01]  /*0580*/  BSSY.RELIABLE B2, `(.L_x_80) ;  /* 0x000001a000027945 */ /* 0x000fe20003800100 */
[----:B------:R-:W-:Y:S02]  /*0590*/  LOP3.LUT R7, R5, 0xff, RZ, 0xc0, !PT ;  /* 0x000000ff05077812 */ /* 0x000fe400078ec0ff */
[----:B------:R-:W-:-:S03]  /*05a0*/  MOV R5, R0 ;  /* 0x0000000000057202 */ /* 0x000fc60000000f00 */
[----:B------:R-:W-:-:S05]  /*05b0*/  VIADD R8, R7, 0xffffffff ;  /* 0xffffffff07087836 */ /* 0x000fca0000000000 */
[----:B------:R-:W-:-:S13]  /*05c0*/  ISETP.GT.U32.OR P0, PT, R8, 0xfd, !PT ;  /* 0x000000fd0800780c */ /* 0x000fda0007f04470 */
[----:B------:R-:W-:Y:S01]  /*05d0*/  @!P0 IMAD.MOV.U32 R6, RZ, RZ, RZ ;  /* 0x000000ffff068224 */ /* 0x000fe200078e00ff */
[----:B------:R-:W-:Y:S06]  /*05e0*/  @!P0 BRA `(.L_x_81) ;  /* 0x00000000004c8947 */ /* 0x000fec0003800000 */
[----:B------:R-:W-:-:S13]  /*05f0*/  FSETP.GTU.FTZ.AND P0, PT, |R0|, +INF , PT ;  /* 0x7f8000000000780b */ /* 0x000fda0003f1c200 */
[----:B------:R-:W-:Y:S05]  /*0600*/  @P0 BREAK.RELIABLE B2 ;  /* 0x0000000000020942 */ /* 0x000fea0003800100 */
[----:B------:R-:W-:Y:S05]  /*0610*/  @P0 BRA `(.L_x_82) ;  /* 0x0000000400400947 */ /* 0x000fea0003800000 */
[----:B------:R-:W-:-:S05]  /*0620*/  HFMA2 R6, -RZ, RZ, 0.81396484375, 0.000785350799560546875 ;  /* 0x3a83126fff067431 */ /* 0x000fca00000001ff */
[----:B------:R-:W-:-:S13]  /*0630*/  LOP3.LUT P0, RZ, R6, 0x7fffffff, R5, 0xc8, !PT ;  /* 0x7fffffff06ff7812 */ /* 0x000fda000780c805 */
[----:B------:R-:W-:Y:S05]  /*0640*/  @!P0 BREAK.RELIABLE B2 ;  /* 0x0000000000028942 */ /* 0x000fea0003800100 */
[----:B------:R-:W-:Y:S05]  /*0650*/  @!P0 BRA `(.L_x_83) ;  /* 0x0000000400288947 */ /* 0x000fea0003800000 */
[----:B------:R-:W-:-:S13]  /*0660*/  LOP3.LUT P0, RZ, R5, 0x7fffffff, RZ, 0xc0, !PT ;  /* 0x7fffffff05ff7812 */ /* 0x000fda000780c0ff */
[----:B------:R-:W-:Y:S05]  /*0670*/  @!P0 BREAK.RELIABLE B2 ;  /* 0x0000000000028942 */ /* 0x000fea0003800100 */
[----:B------:R-:W-:Y:S05]  /*0680*/  @!P0 BRA `(.L_x_84) ;  /* 0x0000000400148947 */ /* 0x000fea0003800000 */
[----:B------:R-:W-:Y:S02]  /*0690*/  FSETP.NEU.FTZ.AND P1, PT, |R0|, +INF , PT ;  /* 0x7f8000000000780b */ /* 0x000fe40003f3d200 */
[----:B------:R-:W-:-:S04]  /*06a0*/  LOP3.LUT P0, RZ, R6, 0x7fffffff, RZ, 0xc0, !PT ;  /* 0x7fffffff06ff7812 */ /* 0x000fc8000780c0ff */
[----:B------:R-:W-:-:S13]  /*06b0*/  PLOP3.LUT P0, PT, P1, P0, PT, 0x2f, 0xf2 ;  /* 0x0000000000f2781c */ /* 0x000fda0000f00577 */
[----:B------:R-:W-:Y:S05]  /*06c0*/  @P0 BREAK.RELIABLE B2 ;  /* 0x0000000000020942 */ /* 0x000fea0003800100 */
[----:B------:R-:W-:Y:S05]  /*06d0*/  @P0 BRA `(.L_x_85) ;  /* 0x0000000000f40947 */ /* 0x000fea0003800000 */
[----:B------:R-:W-:-:S13]  /*06e0*/  ISETP.GE.AND P0, PT, R8, RZ, PT ;  /* 0x000000ff0800720c */ /* 0x000fda0003f06270 */
[----:B------:R-:W-:Y:S02]  /*06f0*/  @P0 IMAD.MOV.U32 R6, RZ, RZ, RZ ;  /* 0x000000ffff060224 */ /* 0x000fe400078e00ff */
[----:B------:R-:W-:Y:S01]  /*0700*/  @!P0 FFMA R5, R0, 1.84467440737095516160e+19, RZ ;  /* 0x5f80000000058823 */ /* 0x000fe200000000ff */
[----:B------:R-:W-:-:S07]  /*0710*/  @!P0 MOV R6, 0xffffffc0 ;  /* 0xffffffc000068802 */ /* 0x000fce0000000f00 */
.L_x_81:
[----:B------:R-:W-:Y:S05]  /*0720*/  BSYNC.RELIABLE B2 ;  /* 0x0000000000027941 */ /* 0x000fea0003800100 */
.L_x_80:
[----:B------:R-:W-:Y:S01]  /*0730*/  UMOV UR4, 0x3a83126f ;  /* 0x3a83126f00047882 */ /* 0x000fe20000000000 */
[----:B------:R-:W-:Y:S01]  /*0740*/  VIADD R7, R7, 0xffffff81 ;  /* 0xffffff8107077836 */ /* 0x000fe20000000000 */
[----:B------:R-:W-:Y:S01]  /*0750*/  UIADD3 UR4, UPT, UPT, UR4, 0x5000000, URZ ;  /* 0x0500000004047890 */ /* 0x000fe2000fffe0ff */
[----:B------:R-:W-:Y:S02]  /*0760*/  BSSY.RECONVERGENT B2, `(.L_x_86) ;  /* 0x0000033000027945 */ /* 0x000fe40003800200 */
[----:B------:R-:W-:Y:S01]  /*0770*/  IMAD R0, R7, -0x800000, R5 ;  /* 0xff80000007007824 */ /* 0x000fe200078e0205 */
[----:B------:R-:W-:Y:S02]  /*0780*/  IADD3 R6, PT, PT, R6, 0xa, R7 ;  /* 0x0000000a06067810 */ /* 0x000fe40007ffe007 */
[----:B------:R-:W-:-:S03]  /*0790*/  FADD.FTZ R9, -RZ, -UR4 ;  /* 0x80000004ff097e21 */ /* 0x000fc60008010100 */
[----:B------:R-:W0:Y:S02]  /*07a0*/  MUFU.RCP R8, UR4 ;  /* 0x0000000400087d08 */ /* 0x000e240008001000 */
        /* <DEDUP_REMOVED lines=21> */
[C---:B------:R-:W-:Y:S02]  /*0900*/  IADD3 R7, PT, PT, R10.reuse, 0x20, RZ ;  /* 0x000000200a077810 */ /* 0x040fe40007ffe0ff */
[----:B------:R-:W-:Y:S02]  /*0910*/  ISETP.NE.AND P2, PT, R10, RZ, PT ;  /* 0x000000ff0a00720c */ /* 0x000fe40003f45270 */
[----:B------:R-:W-:Y:S01]  /*0920*/  LOP3.LUT R6, R0, 0x7fffff, RZ, 0xc0, !PT ;  /* 0x007fffff00067812 */ /* 0x000fe200078ec0ff */
[CCC-:B------:R-:W-:Y:S01]  /*0930*/  FFMA.RP R0, R11.reuse, R9.reuse, R8.reuse ;  /* 0x000000090b007223 */ /* 0x1c0fe20000008008 */
[----:B------:R-:W-:Y:S01]  /*0940*/  FFMA.RM R11, R11, R9, R8 ;  /* 0x000000090b0b7223 */ /* 0x000fe20000004008 */
[----:B------:R-:W-:Y:S01]  /*0950*/  IMAD.MOV R9, RZ, RZ, -R10 ;  /* 0x000000ffff097224 */ /* 0x000fe200078e0a0a */
[----:B------:R-:W-:Y:S02]  /*0960*/  LOP3.LUT R6, R6, 0x800000, RZ, 0xfc, !PT ;  /* 0x0080000006067812 */ /* 0x000fe400078efcff */
[----:B------:R-:W-:-:S02]  /*0970*/  ISETP.NE.AND P1, PT, R10, RZ, PT ;  /* 0x000000ff0a00720c */ /* 0x000fc40003f25270 */
        /* <DEDUP_REMOVED lines=13> */
.L_x_88:
[----:B------:R-:W-:-:S04]  /*0a50*/  LOP3.LUT R5, R5, 0x80000000, RZ, 0xc0, !PT ;  /* 0x8000000005057812 */ /* 0x000fc800078ec0ff */
[----:B------:R-:W-:Y:S01]  /*0a60*/  LOP3.LUT R5, R5, 0x7f800000, RZ, 0xfc, !PT ;  /* 0x7f80000005057812 */ /* 0x000fe200078efcff */
[----:B------:R-:W-:Y:S06]  /*0a70*/  BRA `(.L_x_89) ;  /* 0x0000000000047947 */ /* 0x000fec0003800000 */
.L_x_87:
[----:B------:R-:W-:-:S07]  /*0a80*/  IMAD R5, R6, 0x800000, R5 ;  /* 0x0080000006057824 */ /* 0x000fce00078e0205 */
.L_x_89:
[----:B------:R-:W-:Y:S05]  /*0a90*/  BSYNC.RECONVERGENT B2 ;  /* 0x0000000000027941 */ /* 0x000fea0003800200 */
.L_x_86:
[----:B------:R-:W-:Y:S05]  /*0aa0*/  BRA `(.L_x_90) ;  /* 0x0000000000207947 */ /* 0x000fea0003800000 */
.L_x_85:
[----:B------:R-:W-:-:S04]  /*0ab0*/  LOP3.LUT R5, R6, 0x80000000, R5, 0x48, !PT ;  /* 0x8000000006057812 */ /* 0x000fc800078e4805 */
[----:B------:R-:W-:Y:S01]  /*0ac0*/  LOP3.LUT R5, R5, 0x7f800000, RZ, 0xfc, !PT ;  /* 0x7f80000005057812 */ /* 0x000fe200078efcff */
[----:B------:R-:W-:Y:S06]  /*0ad0*/  BRA `(.L_x_90) ;  /* 0x0000000000147947 */ /* 0x000fec0003800000 */
.L_x_84:
[----:B------:R-:W-:Y:S01]  /*0ae0*/  LOP3.LUT R5, R6, 0x80000000, R5, 0x48, !PT ;  /* 0x8000000006057812 */ /* 0x000fe200078e4805 */
[----:B------:R-:W-:Y:S06]  /*0af0*/  BRA `(.L_x_90) ;  /* 0x00000000000c7947 */ /* 0x000fec0003800000 */
.L_x_83:
[----:B------:R-:W0:Y:S01]  /*0b00*/  MUFU.RSQ R5, -QNAN ;  /* 0xffc0000000057908 */ /* 0x000e220000001400 */
[----:B------:R-:W-:Y:S05]  /*0b10*/  BRA `(.L_x_90) ;  /* 0x0000000000047947 */ /* 0x000fea0003800000 */
.L_x_82:
[----:B------:R-:W-:-:S07]  /*0b20*/  FADD.FTZ R5, R0, 0.0010000000474974513054 ;  /* 0x3a83126f00057421 */ /* 0x000fce0000010000 */
.L_x_90:
[----:B------:R-:W-:Y:S05]  /*0b30*/  BSYNC.RECONVERGENT B0 ;  /* 0x0000000000007941 */ /* 0x000fea0003800200 */
.L_x_79:
[----:B0-----:R-:W-:Y:S01]  /*0b40*/  MOV R13, R5 ;  /* 0x00000005000d7202 */ /* 0x001fe20000000f00 */
[----:B------:R-:W-:-:S04]  /*0b50*/  IMAD.MOV.U32 R5, RZ, RZ, 0x0 ;  /* 0x00000000ff057424 */ /* 0x000fc800078e00ff */
[----:B------:R-:W-:Y:S05]  /*0b60*/  RET.REL.NODEC R4 `(_Z28setSensorActivationVariablesPfS_S_S_S_) ;  /* 0xfffffff404247950 */ /* 0x000fea0003c3ffff */
.L_x_91:
        /* <DEDUP_REMOVED lines=9> */
.L_x_118:


//--------------------- .text._Z12imagingFieldPfS_S_ --------------------------
	.section	.text._Z12imagingFieldPfS_S_,"ax",@progbits
	.align	128
        .global         _Z12imagingFieldPfS_S_
        .type           _Z12imagingFieldPfS_S_,@function
        .size           _Z12imagingFieldPfS_S_,(.L_x_133 - _Z12imagingFieldPfS_S_)
        .other          _Z12imagingFieldPfS_S_,@"STO_CUDA_ENTRY STV_DEFAULT"
_Z12imagingFieldPfS_S_:
.text._Z12imagingFieldPfS_S_:
        /* <DEDUP_REMOVED lines=13> */
[----:B------:R-:W1:Y:S07]  /*00d0*/  LDCU.64 UR4, c[0x0][0x358] ;  /* 0x00006b00ff0477ac */ /* 0x000e6e0008000a00 */
[----:B------:R-:W2:Y:S01]  /*00e0*/  LDC.64 R4, c[0x0][0x390] ;  /* 0x0000e400ff047b82 */ /* 0x000ea20000000a00 */
[----:B0-----:R-:W-:-:S05]  /*00f0*/  IMAD.WIDE R2, R11, 0x4, R2 ;  /* 0x000000040b027825 */ /* 0x001fca00078e0202 */
[----:B-1----:R-:W3:Y:S01]  /*0100*/  LDG.E R8, desc[UR4][R2.64] ;  /* 0x0000000402087981 */ /* 0x002ee2000c1e1900 */
[----:B--2---:R-:W-:-:S05]  /*0110*/  IMAD.WIDE.U32 R4, R10, 0x4, R4 ;  /* 0x000000040a047825 */ /* 0x004fca00078e0004 */
[----:B------:R-:W2:Y:S01]  /*0120*/  LDG.E R12, desc[UR4][R4.64] ;  /* 0x00000004040c7981 */ /* 0x000ea2000c1e1900 */
[----:B------:R-:W-:Y:S01]  /*0130*/  HFMA2 R6, -RZ, RZ, 0.1370849609375, 44.65625 ;  /* 0x30635195ff067431 */ /* 0x000fe200000001ff */
[----:B------:R-:W-:Y:S01]  /*0140*/  MOV R9, 0x3fb8aa3b ;  /* 0x3fb8aa3b00097802 */ /* 0x000fe20000000f00 */
[----:B------:R-:W-:-:S04]  /*0150*/  HFMA2 R7, -RZ, RZ, 1.2880859375, 0.11004638671875 ;  /* 0x3d272f0bff077431 */ /* 0x000fc800000001ff */
[----:B------:R-:W-:-:S04]  /*0160*/  FFMA R0, -R6, R9, 3.2213673506475970498e-08 ;  /* 0x330a5b4f06007423 */ /* 0x000fc80000000109 */
[----:B------:R-:W-:-:S04]  /*0170*/  FFMA R0, -R7, 1.9251366722983220825e-08, R0 ;  /* 0x32a55e3407007823 */ /* 0x000fc80000000100 */
[----:B------:R-:W-:-:S04]  /*0180*/  FFMA R0, -R6, 0.00060102343559265136719, R0 ;  /* 0x3a1d8e0006007823 */ /* 0x000fc80000000100 */
[----:B------:R-:W-:-:S04]  /*0190*/  FFMA R0, -R7, 0.00020034113549627363682, R0 ;  /* 0x395212aa07007823 */ /* 0x000fc80000000100 */
[----:B------:R-:W-:-:S04]  /*01a0*/  FADD R6, R0, -6.0588855743408203125 ;  /* 0xc0c1e26400067421 */ /* 0x000fc80000000000 */
[----:B------:R-:W-:-:S04]  /*01b0*/  FMUL R13, R6, 2 ;  /* 0x40000000060d7820 */ /* 0x000fc80000400000 */
[----:B------:R-:W0:Y:S01]  /*01c0*/  FRND R14, R13 ;  /* 0x0000000d000e7307 */ /* 0x000e220000201000 */
[C---:B------:R-:W-:Y:S01]  /*01d0*/  FADD R7, R6.reuse, 6.0588855743408203125 ;  /* 0x40c1e26406077421 */ /* 0x040fe20000000000 */
[----:B------:R-:W-:-:S03]  /*01e0*/  FFMA R6, R6, 2, -R13 ;  /* 0x4000000006067823 */ /* 0x000fc6000000080d */
[----:B------:R-:W-:-:S04]  /*01f0*/  FADD R7, R0, -R7 ;  /* 0x8000000700077221 */ /* 0x000fc80000000000 */
[----:B------:R-:W-:Y:S01]  /*0200*/  FFMA R6, R7, 2, R6 ;  /* 0x4000000007067823 */ /* 0x000fe20000000006 */
[----:B------:R-:W-:Y:S01]  /*0210*/  MOV R0, 0x391fcb8e ;  /* 0x391fcb8e00007802 */ /* 0x000fe20000000f00 */
[----:B0-----:R-:W-:-:S04]  /*0220*/  FADD R7, R13, -R14 ;  /* 0x8000000e0d077221 */ /* 0x001fc80000000000 */
[----:B------:R-:W-:-:S04]  /*0230*/  FADD R15, R6, R7 ;  /* 0x00000007060f7221 */ /* 0x000fc80000000000 */
[----:B------:R-:W-:-:S04]  /*0240*/  FFMA R6, R15, R0, 0.0013391353422775864601 ;  /* 0x3aaf85ed0f067423 */ /* 0x000fc80000000000 */
[C---:B------:R-:W-:Y:S01]  /*0250*/  FFMA R6, R15.reuse, R6, 0.0096188392490148544312 ;  /* 0x3c1d98560f067423 */ /* 0x040fe20000000006 */
[----:B------:R-:W0:Y:S01]  /*0260*/  F2I.NTZ R17, R13 ;  /* 0x0000000d00117305 */ /* 0x000e220000203100 */
[----:B------:R-:W-:Y:S02]  /*0270*/  FSETP.GT.AND P0, PT, R14, RZ, PT ;  /* 0x000000ff0e00720b */ /* 0x000fe40003f04000 */
[C---:B------:R-:W-:Y:S02]  /*0280*/  FFMA R16, R15.reuse, R6, 0.055503588169813156128 ;  /* 0x3d6357bb0f107423 */ /* 0x040fe40000000006 */
[----:B------:R-:W1:Y:S01]  /*0290*/  LDC.64 R6, c[0x0][0x380] ;  /* 0x0000e000ff067b82 */ /* 0x000e620000000a00 */
[----:B------:R-:W-:Y:S01]  /*02a0*/  SEL R14, RZ, 0x83000000, P0 ;  /* 0x83000000ff0e7807 */ /* 0x000fe20000000000 */
[----:B------:R-:W-:-:S04]  /*02b0*/  FFMA R16, R15, R16, 0.24022644758224487305 ;  /* 0x3e75fdec0f107423 */ /* 0x000fc80000000010 */
[----:B------:R-:W-:Y:S01]  /*02c0*/  FFMA R16, R15, R16, 0.69314718246459960938 ;  /* 0x3f3172180f107423 */ /* 0x000fe20000000010 */
[----:B------:R-:W-:-:S03]  /*02d0*/  IADD3 R19, PT, PT, R14, 0x7f000000, RZ ;  /* 0x7f0000000e137810 */ /* 0x000fc60007ffe0ff */
[----:B------:R-:W-:Y:S01]  /*02e0*/  FFMA R16, R15, R16, 1 ;  /* 0x3f8000000f107423 */ /* 0x000fe20000000010 */
[----:B0-----:R-:W-:Y:S01]  /*02f0*/  LEA R17, R17, -R14, 0x17 ;  /* 0x8000000e11117211 */ /* 0x001fe200078eb8ff */
[----:B------:R-:W-:Y:S02]  /*0300*/  BSSY.RECONVERGENT B0, `(.L_x_92) ;  /* 0x000004a000007945 */ /* 0x000fe40003800200 */
[----:B------:R-:W-:Y:S01]  /*0310*/  FMUL R16, R16, R19 ;  /* 0x0000001310107220 */ /* 0x000fe20000400000 */
[----:B------:R-:W-:Y:S01]  /*0320*/  HFMA2 R14, -RZ, RZ, 1.875, 0 ;  /* 0x3f800000ff0e7431 */ /* 0x000fe200000001ff */
[C---:B------:R-:W-:Y:S02]  /*0330*/  FSETP.GT.AND P2, PT, |R13|.reuse, 152, PT ;  /* 0x431800000d00780b */ /* 0x040fe40003f44200 */
[----:B------:R-:W-:Y:S01]  /*0340*/  FSETP.GEU.AND P1, PT, R13, RZ, PT ;  /* 0x000000ff0d00720b */ /* 0x000fe20003f2e000 */
[----:B------:R-:W-:Y:S01]  /*0350*/  FMUL R13, R16, R17 ;  /* 0x00000011100d7220 */ /* 0x000fe20000400000 */
[----:B---3--:R-:W-:-:S02]  /*0360*/  FSETP.NEU.AND P0, PT, R8, 1, PT ;  /* 0x3f8000000800780b */ /* 0x008fc40003f0d000 */
[----:B--2---:R-:W-:-:S11]  /*0370*/  FSETP.NEU.AND P3, PT, R12, 1, PT ;  /* 0x3f8000000c00780b */ /* 0x004fd60003f6d000 */
[----:B-1----:R-:W-:Y:S05]  /*0380*/  @!P0 BRA `(.L_x_93) ;  /* 0x0000000400048947 */ /* 0x002fea0003800000 */
[----:B------:R-:W-:-:S13]  /*0390*/  FSETP.NAN.AND P0, PT, |R8|, |R8|, PT ;  /* 0x400000080800720b */ /* 0x000fda0003f08200 */
[----:B------:R-:W-:Y:S01]  /*03a0*/  @P0 FADD R14, R8, 2 ;  /* 0x40000000080e0421 */ /* 0x000fe20000000000 */
[----:B------:R-:W-:Y:S06]  /*03b0*/  @P0 BRA `(.L_x_93) ;  /* 0x0000000000f80947 */ /* 0x000fec0003800000 */
[C---:B------:R-:W-:Y:S01]  /*03c0*/  FMUL R15, |R8|.reuse, 16777216 ;  /* 0x4b800000080f7820 */ /* 0x040fe20000400200 */
[C---:B------:R-:W-:Y:S02]  /*03d0*/  FSETP.GEU.AND P0, PT, |R8|.reuse, 1.175494350822287508e-38, PT ;  /* 0x008000000800780b */ /* 0x040fe40003f0e200 */
[----:B------:R-:W-:Y:S02]  /*03e0*/  MOV R20, 0x3a2c32e4 ;  /* 0x3a2c32e400147802 */ /* 0x000fe40000000f00 */
[----:B------:R-:W-:Y:S02]  /*03f0*/  FSEL R15, R15, |R8|, !P0 ;  /* 0x400000080f0f7208 */ /* 0x000fe40004000000 */
[----:B------:R-:W-:Y:S02]  /*0400*/  FSEL R18, RZ, -24, P0 ;  /* 0xc1c00000ff127808 */ /* 0x000fe40000000000 */
[----:B------:R-:W-:Y:S02]  /*0410*/  IADD3 R14, PT, PT, R15, -0x3f3504f3, RZ ;  /* 0xc0cafb0d0f0e7810 */ /* 0x000fe40007ffe0ff */
[----:B------:R-:W-:-:S02]  /*0420*/  FSETP.NEU.AND P0, PT, |R8|, +INF , PT ;  /* 0x7f8000000800780b */ /* 0x000fc40003f0d200 */
[----:B------:R-:W-:Y:S02]  /*0430*/  LOP3.LUT R16, R14, 0xff800000, RZ, 0xc0, !PT ;  /* 0xff8000000e107812 */ /* 0x000fe400078ec0ff */
[----:B------:R-:W-:Y:S02]  /*0440*/  FSETP.NEU.AND P0, PT, R8, RZ, P0 ;  /* 0x000000ff0800720b */ /* 0x000fe4000070d000 */
[----:B------:R-:W-:-:S05]  /*0450*/  IADD3 R15, PT, PT, R15, -R16, RZ ;  /* 0x800000100f0f7210 */ /* 0x000fca0007ffe0ff */
[C---:B------:R-:W-:Y:S01]  /*0460*/  FADD R14, R15.reuse, 1 ;  /* 0x3f8000000f0e7421 */ /* 0x040fe20000000000 */
[----:B------:R-:W-:Y:S01]  /*0470*/  FADD R21, R15, -1 ;  /* 0xbf8000000f157421 */ /* 0x000fe20000000000 */
[----:B------:R-:W-:-:S03]  /*0480*/  I2FP.F32.S32 R15, R16 ;  /* 0x00000010000f7245 */ /* 0x000fc60000201400 */
[----:B------:R-:W-:Y:S01]  /*0490*/  FADD R17, R21, R21 ;  /* 0x0000001515117221 */ /* 0x000fe20000000000 */
[----:B------:R-:W0:Y:S01]  /*04a0*/  MUFU.RCP R14, R14 ;  /* 0x0000000e000e7308 */ /* 0x000e220000001000 */
[----:B------:R-:W-:Y:S02]  /*04b0*/  FFMA R19, R15, 1.1920928955078125e-07, R18 ;  /* 0x340000000f137823 */ /* 0x000fe40000000012 */
[----:B0-----:R-:W-:-:S04]  /*04c0*/  FMUL R16, R14, R17 ;  /* 0x000000110e107220 */ /* 0x001fc80000400000 */
[----:B------:R-:W-:Y:S01]  /*04d0*/  FADD R18, R21, -R16 ;  /* 0x8000001015127221 */ /* 0x000fe20000000000 */
[C---:B------:R-:W-:Y:S01]  /*04e0*/  FMUL R17, R16.reuse, R16 ;  /* 0x0000001010117220 */ /* 0x040fe20000400000 */
[----:B------:R-:W-:Y:S02]  /*04f0*/  FFMA R15, R16, 1.4426950216293334961, R19 ;  /* 0x3fb8aa3b100f7823 */ /* 0x000fe40000000013 */
[----:B------:R-:W-:Y:S01]  /*0500*/  FADD R18, R18, R18 ;  /* 0x0000001212127221 */ /* 0x000fe20000000000 */
[----:B------:R-:W-:Y:S01]  /*0510*/  FFMA R20, R17, R20, 0.0032181653659790754318 ;  /* 0x3b52e7db11147423 */ /* 0x000fe20000000014 */
[----:B------:R-:W-:Y:S02]  /*0520*/  FADD R19, R19, -R15 ;  /* 0x8000000f13137221 */ /* 0x000fe40000000000 */
[----:B------:R-:W-:Y:S01]  /*0530*/  FFMA R21, R21, -R16, R18 ;  /* 0x8000001015157223 */ /* 0x000fe20000000012 */
[----:B------:R-:W-:Y:S01]  /*0540*/  FFMA R20, R17, R20, 0.018033718690276145935 ;  /* 0x3c93bb7311147423 */ /* 0x000fe20000000014 */
[----:B------:R-:W-:-:S02]  /*0550*/  FFMA R18, R16, 1.4426950216293334961, R19 ;  /* 0x3fb8aa3b10127823 */ /* 0x000fc40000000013 */
[----:B------:R-:W-:Y:S01]  /*0560*/  FMUL R21, R14, R21 ;  /* 0x000000150e157220 */ /* 0x000fe20000400000 */
[----:B------:R-:W-:-:S03]  /*0570*/  FFMA R20, R17, R20, 0.12022458761930465698 ;  /* 0x3df6384f11147423 */ /* 0x000fc60000000014 */
[----:B------:R-:W-:Y:S01]  /*0580*/  FFMA R19, R21, 1.4426950216293334961, R18 ;  /* 0x3fb8aa3b15137823 */ /* 0x000fe20000000012 */
[----:B------:R-:W-:-:S03]  /*0590*/  FMUL R17, R17, R20 ;  /* 0x0000001411117220 */ /* 0x000fc60000400000 */
[----:B------:R-:W-:Y:S01]  /*05a0*/  FFMA R18, R16, 1.9251366722983220825e-08, R19 ;  /* 0x32a55e3410127823 */ /* 0x000fe20000000013 */
[----:B------:R-:W-:-:S04]  /*05b0*/  FMUL R14, R17, 3 ;  /* 0x40400000110e7820 */ /* 0x000fc80000400000 */
[----:B------:R-:W-:Y:S01]  /*05c0*/  FFMA R14, R21, R14, R18 ;  /* 0x0000000e150e7223 */ /* 0x000fe20000000012 */
[----:B------:R-:W-:-:S03]  /*05d0*/  HFMA2 R18, -RZ, RZ, 0.64013671875, -15.109375 ;  /* 0x391fcb8eff127431 */ /* 0x000fc600000001ff */
[----:B------:R-:W-:-:S04]  /*05e0*/  FFMA R16, R16, R17, R14 ;  /* 0x0000001110107223 */ /* 0x000fc8000000000e */
[----:B------:R-:W-:-:S04]  /*05f0*/  FADD R19, R15, R16 ;  /* 0x000000100f137221 */ /* 0x000fc80000000000 */
[----:B------:R-:W-:Y:S01]  /*0600*/  FMUL R14, R19, 2 ;  /* 0x40000000130e7820 */ /* 0x000fe20000400000 */
[----:B------:R-:W-:-:S03]  /*0610*/  FADD R15, -R15, R19 ;  /* 0x000000130f0f7221 */ /* 0x000fc60000000100 */
[----:B------:R-:W0:Y:S01]  /*0620*/  FRND R17, R14 ;  /* 0x0000000e00117307 */ /* 0x000e220000201000 */
[----:B------:R-:W-:Y:S01]  /*0630*/  FADD R16, R16, -R15 ;  /* 0x8000000f10107221 */ /* 0x000fe20000000000 */
[----:B------:R-:W-:Y:S01]  /*0640*/  FFMA R19, R19, 2, -R14 ;  /* 0x4000000013137823 */ /* 0x000fe2000000080e */
[----:B------:R-:W-:-:S03]  /*0650*/  FSETP.GT.AND P5, PT, |R14|, 152, PT ;  /* 0x431800000e00780b */ /* 0x000fc60003fa4200 */
[----:B------:R-:W-:Y:S02]  /*0660*/  FFMA R16, R16, 2, R19 ;  /* 0x4000000010107823 */ /* 0x000fe40000000013 */
[----:B------:R-:W1:Y:S01]  /*0670*/  F2I.NTZ R19, R14 ;  /* 0x0000000e00137305 */ /* 0x000e620000203100 */
[----:B0-----:R-:W-:Y:S01]  /*0680*/  FADD R15, R14, -R17 ;  /* 0x800000110e0f7221 */ /* 0x001fe20000000000 */
[----:B------:R-:W-:-:S03]  /*0690*/  FSETP.GT.AND P4, PT, R17, RZ, PT ;  /* 0x000000ff1100720b */ /* 0x000fc60003f84000 */
[----:B------:R-:W-:-:S04]  /*06a0*/  FADD R15, R15, R16 ;  /* 0x000000100f0f7221 */ /* 0x000fc80000000000 */
[----:B------:R-:W-:-:S04]  /*06b0*/  FFMA R16, R15, R18, 0.0013391353422775864601 ;  /* 0x3aaf85ed0f107423 */ /* 0x000fc80000000012 */
[----:B------:R-:W-:-:S04]  /*06c0*/  FFMA R16, R15, R16, 0.0096188392490148544312 ;  /* 0x3c1d98560f107423 */ /* 0x000fc80000000010 */
[----:B------:R-:W-:-:S04]  /*06d0*/  FFMA R16, R15, R16, 0.055503588169813156128 ;  /* 0x3d6357bb0f107423 */ /* 0x000fc80000000010 */
[C---:B------:R-:W-:Y:S01]  /*06e0*/  FFMA R18, R15.reuse, R16, 0.24022644758224487305 ;  /* 0x3e75fdec0f127423 */ /* 0x040fe20000000010 */
[----:B------:R-:W-:Y:S02]  /*06f0*/  SEL R16, RZ, 0x83000000, P4 ;  /* 0x83000000ff107807 */ /* 0x000fe40002000000 */
[----:B------:R-:W-:Y:S01]  /*0700*/  FSETP.GEU.AND P4, PT, R14, RZ, PT ;  /* 0x000000ff0e00720b */ /* 0x000fe20003f8e000 */
[----:B------:R-:W-:Y:S01]  /*0710*/  FFMA R18, R15, R18, 0.69314718246459960938 ;  /* 0x3f3172180f127423 */ /* 0x000fe20000000012 */
[----:B------:R-:W-:Y:S02]  /*0720*/  IADD3 R17, PT, PT, R16, 0x7f000000, RZ ;  /* 0x7f00000010117810 */ /* 0x000fe40007ffe0ff */
[----:B-1----:R-:W-:Y:S01]  /*0730*/  LEA R19, R19, -R16, 0x17 ;  /* 0x8000001013137211 */ /* 0x002fe200078eb8ff */
[----:B------:R-:W-:Y:S01]  /*0740*/  FFMA R18, R15, R18, 1 ;  /* 0x3f8000000f127423 */ /* 0x000fe20000000012 */
[----:B------:R-:W-:Y:S01]  /*0750*/  @!P0 FADD R15, R8, R8 ;  /* 0x00000008080f8221 */ /* 0x000fe20000000000 */
[----:B------:R-:W-:-:S02]  /*0760*/  FSEL R14, RZ, +INF , !P4 ;  /* 0x7f800000ff0e7808 */ /* 0x000fc40006000000 */
[----:B------:R-:W-:-:S04]  /*0770*/  FMUL R18, R17, R18 ;  /* 0x0000001211127220 */ /* 0x000fc80000400000 */
[----:B------:R-:W-:Y:S01]  /*0780*/  @!P5 FMUL R14, R19, R18 ;  /* 0x00000012130ed220 */ /* 0x000fe20000400000 */
[----:B------:R-:W-:-:S07]  /*0790*/  @!P0 LOP3.LUT R14, R15, 0x7fffffff, RZ, 0xc0, !PT ;  /* 0x7fffffff0f0e8812 */ /* 0x000fce00078ec0ff */
.L_x_93:
[----:B------:R-:W-:Y:S05]  /*07a0*/  BSYNC.RECONVERGENT B0 ;  /* 0x0000000000007941 */ /* 0x000fea0003800200 */
.L_x_92:
[----:B------:R-:W-:Y:S01]  /*07b0*/  BSSY.RECONVERGENT B0, `(.L_x_94) ;  /* 0x0000044000007945 */ /* 0x000fe20003800200 */
[----:B------:R-:W-:-:S03]  /*07c0*/  MOV R15, 0x3f800000 ;  /* 0x3f800000000f7802 */ /* 0x000fc60000000f00 */
[----:B------:R-:W-:Y:S05]  /*07d0*/  @!P3 BRA `(.L_x_95) ;  /* 0x000000040004b947 */ /* 0x000fea0003800000 */
[----:B------:R-:W-:-:S13]  /*07e0*/  FSETP.NAN.AND P0, PT, |R12|, |R12|, PT ;  /* 0x4000000c0c00720b */ /* 0x000fda0003f08200 */
[----:B------:R-:W-:Y:S01]  /*07f0*/  @P0 FADD R15, R12, 2 ;  /* 0x400000000c0f0421 */ /* 0x000fe20000000000 */
[----:B------:R-:W-:Y:S06]  /*0800*/  @P0 BRA `(.L_x_95) ;  /* 0x0000000000f80947 */ /* 0x000fec0003800000 */
[C---:B------:R-:W-:Y:S01]  /*0810*/  FMUL R15, |R12|.reuse, 16777216 ;  /* 0x4b8000000c0f7820 */ /* 0x040fe20000400200 */
[----:B------:R-:W-:Y:S01]  /*0820*/  FSETP.GEU.AND P0, PT, |R12|, 1.175494350822287508e-38, PT ;  /* 0x008000000c00780b */ /* 0x000fe20003f0e200 */
[----:B------:R-:W-:-:S03]  /*0830*/  HFMA2 R21, -RZ, RZ, 0.771484375, 0.21533203125 ;  /* 0x3a2c32e4ff157431 */ /* 0x000fc600000001ff */
[----:B------:R-:W-:Y:S02]  /*0840*/  FSEL R15, R15, |R12|, !P0 ;  /* 0x4000000c0f0f7208 */ /* 0x000fe40004000000 */
[----:B------:R-:W-:Y:S02]  /*0850*/  FSEL R19, RZ, -24, P0 ;  /* 0xc1c00000ff137808 */ /* 0x000fe40000000000 */
[----:B------:R-:W-:Y:S02]  /*0860*/  IADD3 R16, PT, PT, R15, -0x3f3504f3, RZ ;  /* 0xc0cafb0d0f107810 */ /* 0x000fe40007ffe0ff */
[----:B------:R-:W-:Y:S02]  /*0870*/  FSETP.NEU.AND P0, PT, |R12|, +INF , PT ;  /* 0x7f8000000c00780b */ /* 0x000fe40003f0d200 */
[----:B------:R-:W-:Y:S02]  /*0880*/  LOP3.LUT R16, R16, 0xff800000, RZ, 0xc0, !PT ;  /* 0xff80000010107812 */ /* 0x000fe400078ec0ff */
[----:B------:R-:W-:-:S02]  /*0890*/  FSETP.NEU.AND P0, PT, R12, RZ, P0 ;  /* 0x000000ff0c00720b */ /* 0x000fc4000070d000 */
[-C--:B------:R-:W-:Y:S02]  /*08a0*/  IADD3 R17, PT, PT, R15, -R16.reuse, RZ ;  /* 0x800000100f117210 */ /* 0x080fe40007ffe0ff */
[----:B------:R-:W-:-:S03]  /*08b0*/  I2FP.F32.S32 R16, R16 ;  /* 0x0000001000107245 */ /* 0x000fc60000201400 */
[C---:B------:R-:W-:Y:S01]  /*08c0*/  FADD R15, R17.reuse, 1 ;  /* 0x3f800000110f7421 */ /* 0x040fe20000000000 */
[----:B------:R-:W-:Y:S01]  /*08d0*/  FADD R22, R17, -1 ;  /* 0xbf80000011167421 */ /* 0x000fe20000000000 */
[----:B------:R-:W-:-:S03]  /*08e0*/  FFMA R20, R16, 1.1920928955078125e-07, R19 ;  /* 0x3400000010147823 */ /* 0x000fc60000000013 */
[----:B------:R-:W-:Y:S01]  /*08f0*/  FADD R18, R22, R22 ;  /* 0x0000001616127221 */ /* 0x000fe20000000000 */
[----:B------:R-:W0:Y:S01]  /*0900*/  MUFU.RCP R15, R15 ;  /* 0x0000000f000f7308 */ /* 0x000e220000001000 */
[----:B------:R-:W-:Y:S02]  /*0910*/  @!P0 FADD R12, R12, R12 ;  /* 0x0000000c0c0c8221 */ /* 0x000fe40000000000 */
        /* <DEDUP_REMOVED lines=17> */
[----:B------:R-:W-:-:S03]  /*0a30*/  MOV R19, 0x391fcb8e ;  /* 0x391fcb8e00137802 */ /* 0x000fc60000000f00 */
        /* <DEDUP_REMOVED lines=23> */
[----:B------:R-:W-:-:S03]  /*0bb0*/  FSEL R15, RZ, +INF , !P3 ;  /* 0x7f800000ff0f7808 */ /* 0x000fc60005800000 */
[----:B------:R-:W-:-:S04]  /*0bc0*/  FMUL R19, R18, R19 ;  /* 0x0000001312137220 */ /* 0x000fc80000400000 */
[----:B------:R-:W-:Y:S01]  /*0bd0*/  @!P4 FMUL R15, R20, R19 ;  /* 0x00000013140fc220 */ /* 0x000fe20000400000 */
[----:B------:R-:W-:-:S07]  /*0be0*/  @!P0 LOP3.LUT R15, R12, 0x7fffffff, RZ, 0xc0, !PT ;  /* 0x7fffffff0c0f8812 */ /* 0x000fce00078ec0ff */
.L_x_95:
[----:B------:R-:W-:Y:S05]  /*0bf0*/  BSYNC.RECONVERGENT B0 ;  /* 0x0000000000007941 */ /* 0x000fea0003800200 */
.L_x_94:
[----:B------:R-:W-:Y:S01]  /*0c00*/  FADD R14, R15, R14 ;  /* 0x0000000e0f0e7221 */ /* 0x000fe20000000000 */
[----:B------:R-:W-:Y:S01]  /*0c10*/  @P2 FSEL R13, RZ, +INF , !P1 ;  /* 0x7f800000ff0d2808 */ /* 0x000fe20004800000 */
[----:B------:R-:W-:-:S03]  /*0c20*/  IMAD R11, R10, 0xc9, R11 ;  /* 0x000000c90a0b7824 */ /* 0x000fc600078e020b */
[----:B------:R-:W-:Y:S01]  /*0c30*/  FSETP.GTU.AND P0, PT, R14, R13, PT ;  /* 0x0000000d0e00720b */ /* 0x000fe20003f0c000 */
[----:B------:R-:W-:-:S12]  /*0c40*/  IMAD.WIDE R6, R11, 0x4, R6 ;  /* 0x000000040b067825 */ /* 0x000fd800078e0206 */
[----:B------:R-:W-:-:S05]  /*0c50*/  @!P0 MOV R11, 0x3cf5c28f ;  /* 0x3cf5c28f000b8802 */ /* 0x000fca0000000f00 */
[----:B------:R0:W-:Y:S04]  /*0c60*/  @!P0 STG.E desc[UR4][R6.64], R11 ;  /* 0x0000000b06008986 */ /* 0x0001e8000c101904 */
[----:B------:R-:W2:Y:S04]  /*0c70*/  @!P0 LDG.E R8, desc[UR4][R2.64] ;  /* 0x0000000402088981 */ /* 0x000ea8000c1e1900 */
[----:B------:R-:W3:Y:S01]  /*0c80*/  LDG.E R15, desc[UR4][R4.64] ;  /* 0x00000004040f7981 */ /* 0x000ee2000c1e1900 */
[----:B------:R-:W-:Y:S01]  /*0c90*/  HFMA2 R10, -RZ, RZ, 0.18115234375, -0.286865234375 ;  /* 0x31ccb497ff0a7431 */ /* 0x000fe200000001ff */
[----:B------:R-:W-:Y:S01]  /*0ca0*/  MOV R12, 0x3e7b823d ;  /* 0x3e7b823d000c7802 */ /* 0x000fe20000000f00 */
[----:B------:R-:W-:Y:S01]  /*0cb0*/  HFMA2 R19, -RZ, RZ, 1.63671875, 392.75 ;  /* 0x3e8c5e23ff137431 */ /* 0x000fe200000001ff */
[----:B------:R-:W-:Y:S01]  /*0cc0*/  BSSY.RECONVERGENT B0, `(.L_x_96) ;  /* 0x000006d000007945 */ /* 0x000fe20003800200 */
[----:B------:R-:W-:-:S02]  /*0cd0*/  HFMA2 R16, -RZ, RZ, 0.66259765625, 2.662109375 ;  /* 0x394d4153ff107431 */ /* 0x000fc400000001ff */
[----:B------:R-:W-:Y:S01]  /*0ce0*/  FFMA R9, R9, R10, -1.7002182062242354732e-07 ;  /* 0xb4368f3e09097423 */ /* 0x000fe2000000000a */
[----:B------:R-:W-:-:S03]  /*0cf0*/  FFMA R13, R19, 0.52359879016876220703, RZ ;  /* 0x3f060a92130d7823 */ /* 0x000fc600000000ff */
[----:B------:R-:W-:-:S04]  /*0d00*/  FFMA R9, R12, 1.9251366722983220825e-08, R9 ;  /* 0x32a55e340c097823 */ /* 0x000fc80000000009 */
[----:B------:R-:W-:-:S04]  /*0d10*/  FFMA R9, R10, 0.02195712551474571228, R9 ;  /* 0x3cb3df6e0a097823 */ /* 0x000fc80000000009 */
[----:B------:R-:W-:-:S04]  /*0d20*/  FFMA R10, R12, 0.0073190419934689998627, R9 ;  /* 0x3befd4930c0a7823 */ /* 0x000fc80000000009 */
[----:B------:R-:W-:-:S04]  /*0d30*/  FADD R14, R10, -7.6456537246704101562 ;  /* 0xc0f4a9320a0e7421 */ /* 0x000fc80000000000 */
[C---:B------:R-:W-:Y:S01]  /*0d40*/  FMUL R9, R14.reuse, 2 ;  /* 0x400000000e097820 */ /* 0x040fe20000400000 */
[----:B0-----:R-:W-:-:S03]  /*0d50*/  FADD R11, R14, 7.6456537246704101562 ;  /* 0x40f4a9320e0b7421 */ /* 0x001fc60000000000 */
[----:B------:R-:W0:Y:S01]  /*0d60*/  FRND R12, R9 ;  /* 0x00000009000c7307 */ /* 0x000e220000201000 */
[----:B------:R-:W-:Y:S01]  /*0d70*/  FADD R11, R10, -R11 ;  /* 0x8000000b0a0b7221 */ /* 0x000fe20000000000 */
[----:B------:R-:W-:Y:S01]  /*0d80*/  FFMA R14, R14, 2, -R9 ;  /* 0x400000000e0e7823 */ /* 0x000fe20000000809 */
[C---:B------:R-:W-:Y:S02]  /*0d90*/  FSETP.GT.AND P2, PT, |R9|.reuse, 152, PT ;  /* 0x431800000900780b */ /* 0x040fe40003f44200 */
[----:B------:R-:W-:Y:S01]  /*0da0*/  FSETP.GEU.AND P1, PT, R9, RZ, PT ;  /* 0x000000ff0900720b */ /* 0x000fe20003f2e000 */
[----:B------:R-:W-:Y:S01]  /*0db0*/  FFMA R11, R11, 2, R14 ;  /* 0x400000000b0b7823 */ /* 0x000fe2000000000e */
[----:B------:R-:W-:Y:S01]  /*0dc0*/  MOV R14, 0x37cbac00 ;  /* 0x37cbac00000e7802 */ /* 0x000fe20000000f00 */
[----:B------:R1:W4:Y:S01]  /*0dd0*/  F2I.NTZ R18, R9 ;  /* 0x0000000900127305 */ /* 0x0003220000203100 */
[----:B0-----:R-:W-:Y:S01]  /*0de0*/  FADD R10, R9, -R12 ;  /* 0x8000000c090a7221 */ /* 0x001fe20000000000 */
[----:B------:R-:W-:-:S03]  /*0df0*/  FSETP.GT.AND P0, PT, R12, RZ, PT ;  /* 0x000000ff0c00720b */ /* 0x000fc60003f04000 */
[----:B------:R-:W-:Y:S01]  /*0e00*/  FADD R17, R11, R10 ;  /* 0x0000000a0b117221 */ /* 0x000fe20000000000 */
[C---:B------:R-:W-:Y:S01]  /*0e10*/  FFMA R10, R19.reuse, R14, -0.0013887860113754868507 ;  /* 0xbab607ed130a7423 */ /* 0x040fe2000000000e */
[----:B------:R-:W-:Y:S02]  /*0e20*/  FFMA R11, R19, -R16, 0.0083327032625675201416 ;  /* 0x3c0885e4130b7423 */ /* 0x000fe40000000810 */
[----:B------:R-:W-:Y:S01]  /*0e30*/  FFMA R14, R17, R0, 0.0013391353422775864601 ;  /* 0x3aaf85ed110e7423 */ /* 0x000fe20000000000 */
[----:B------:R-:W-:-:S03]  /*0e40*/  FFMA R10, R10, R19, 0.041666727513074874878 ;  /* 0x3d2aaabb0a0a7423 */ /* 0x000fc60000000013 */
[----:B------:R-:W-:Y:S01]  /*0e50*/  FFMA R16, R17, R14, 0.0096188392490148544312 ;  /* 0x3c1d985611107423 */ /* 0x000fe2000000000e */
[-C--:B------:R-:W-:Y:S01]  /*0e60*/  FFMA R14, R11, R19.reuse, -0.16666662693023681641 ;  /* 0xbe2aaaa80b0e7423 */ /* 0x080fe20000000013 */
[-C--:B------:R-:W-:Y:S02]  /*0e70*/  FFMA R11, R10, R19.reuse, -0.4999999701976776123 ;  /* 0xbeffffff0a0b7423 */ /* 0x080fe40000000013 */
[----:B------:R-:W-:Y:S01]  /*0e80*/  FFMA R16, R17, R16, 0.055503588169813156128 ;  /* 0x3d6357bb11107423 */ /* 0x000fe20000000010 */
[----:B------:R-:W-:Y:S01]  /*0e90*/  FFMA R10, R13, R14, 0.52359879016876220703 ;  /* 0x3f060a920d0a7423 */ /* 0x000fe2000000000e */
[----:B------:R-:W-:Y:S01]  /*0ea0*/  FFMA R11, R11, R19, 1 ;  /* 0x3f8000000b0b7423 */ /* 0x000fe20000000013 */
[----:B------:R-:W-:Y:S01]  /*0eb0*/  SEL R19, RZ, 0x83000000, P0 ;  /* 0x83000000ff137807 */ /* 0x000fe20000000000 */
[----:B------:R-:W-:Y:S01]  /*0ec0*/  FFMA R16, R17, R16, 0.24022644758224487305 ;  /* 0x3e75fdec11107423 */ /* 0x000fe20000000010 */
[----:B------:R-:W-:Y:S02]  /*0ed0*/  MOV R14, 0x3f800000 ;  /* 0x3f800000000e7802 */ /* 0x000fe40000000f00 */
[----:B-1----:R-:W-:Y:S01]  /*0ee0*/  IADD3 R9, PT, PT, R19, 0x7f000000, RZ ;  /* 0x7f00000013097810 */ /* 0x002fe20007ffe0ff */
[----:B------:R-:W-:Y:S01]  /*0ef0*/  FFMA R16, R17, R16, 0.69314718246459960938 ;  /* 0x3f31721811107423 */ /* 0x000fe20000000010 */
[----:B----4-:R-:W-:-:S03]  /*0f00*/  LEA R18, R18, -R19, 0x17 ;  /* 0x8000001312127211 */ /* 0x010fc600078eb8ff */
[----:B------:R-:W-:-:S04]  /*0f10*/  FFMA R16, R17, R16, 1 ;  /* 0x3f80000011107423 */ /* 0x000fc80000000010 */
[----:B------:R-:W-:-:S04]  /*0f20*/  FMUL R9, R16, R9 ;  /* 0x0000000910097220 */ /* 0x000fc80000400000 */
[----:B------:R-:W-:Y:S01]  /*0f30*/  FMUL R9, R9, R18 ;  /* 0x0000001209097220 */ /* 0x000fe20000400000 */
[----:B--2---:R-:W-:Y:S01]  /*0f40*/  FFMA R13, R11, -0.014999999664723873138, R8 ;  /* 0xbc75c28f0b0d7823 */ /* 0x004fe20000000008 */
[----:B---3--:R-:W-:-:S04]  /*0f50*/  FFMA R12, R10, -0.014999999664723873138, R15 ;  /* 0xbc75c28f0a0c7823 */ /* 0x008fc8000000000f */
[----:B------:R-:W-:Y:S02]  /*0f60*/  FSETP.NEU.AND P0, PT, R13, 1, PT ;  /* 0x3f8000000d00780b */ /* 0x000fe40003f0d000 */
[----:B------:R-:W-:-:S11]  /*0f70*/  FSETP.NEU.AND P3, PT, R12, 1, PT ;  /* 0x3f8000000c00780b */ /* 0x000fd60003f6d000 */
        /* <DEDUP_REMOVED lines=37> */
[----:B------:R-:W-:-:S04]  /*11d0*/  FFMA R16, R21, R16, R18 ;  /* 0x0000001015107223 */ /* 0x000fc80000000012 */
        /* <DEDUP_REMOVED lines=27> */
.L_x_97:
[----:B------:R-:W-:Y:S05]  /*1390*/  BSYNC.RECONVERGENT B0 ;  /* 0x0000000000007941 */ /* 0x000fea0003800200 */
.L_x_96:
        /* <DEDUP_REMOVED lines=9> */
[----:B------:R-:W-:-:S04]  /*1430*/  FSEL R13, R13, |R12|, !P0 ;  /* 0x4000000c0d0d7208 */ /* 0x000fc80004000000 */
[----:B------:R-:W-:-:S04]  /*1440*/  IADD3 R15, PT, PT, R13, -0x3f3504f3, RZ ;  /* 0xc0cafb0d0d0f7810 */ /* 0x000fc80007ffe0ff */
[----:B------:R-:W-:Y:S02]  /*1450*/  LOP3.LUT R18, R15, 0xff800000, RZ, 0xc0, !PT ;  /* 0xff8000000f127812 */ /* 0x000fe400078ec0ff */
[----:B------:R-:W-:Y:S02]  /*1460*/  FSEL R15, RZ, -24, P0 ;  /* 0xc1c00000ff0f7808 */ /* 0x000fe40000000000 */
[-C--:B------:R-:W-:Y:S02]  /*1470*/  IADD3 R13, PT, PT, R13, -R18.reuse, RZ ;  /* 0x800000120d0d7210 */ /* 0x080fe40007ffe0ff */
[----:B------:R-:W-:Y:S02]  /*1480*/  I2FP.F32.S32 R18, R18 ;  /* 0x0000001200127245 */ /* 0x000fe40000201400 */
[----:B------:R-:W-:Y:S01]  /*1490*/  FSETP.NEU.AND P0, PT, |R12|, +INF , PT ;  /* 0x7f8000000c00780b */ /* 0x000fe20003f0d200 */
[C---:B------:R-:W-:Y:S01]  /*14a0*/  FADD R16, R13.reuse, 1 ;  /* 0x3f8000000d107421 */ /* 0x040fe20000000000 */
[----:B------:R-:W-:Y:S01]  /*14b0*/  FADD R20, R13, -1 ;  /* 0xbf8000000d147421 */ /* 0x000fe20000000000 */
[----:B------:R-:W-:Y:S01]  /*14c0*/  FFMA R18, R18, 1.1920928955078125e-07, R15 ;  /* 0x3400000012127823 */ /* 0x000fe2000000000f */
[----:B------:R-:W-:-:S02]  /*14d0*/  FSETP.NEU.AND P0, PT, R12, RZ, P0 ;  /* 0x000000ff0c00720b */ /* 0x000fc4000070d000 */
[----:B------:R-:W-:Y:S01]  /*14e0*/  FADD R13, R20, R20 ;  /* 0x00000014140d7221 */ /* 0x000fe20000000000 */
[----:B------:R-:W0:Y:S10]  /*14f0*/  MUFU.RCP R16, R16 ;  /* 0x0000001000107308 */ /* 0x000e340000001000 */
[----:B------:R-:W-:Y:S01]  /*1500*/  @!P0 FADD R12, R12, R12 ;  /* 0x0000000c0c0c8221 */ /* 0x000fe20000000000 */
[----:B0-----:R-:W-:-:S04]  /*1510*/  FMUL R13, R16, R13 ;  /* 0x0000000d100d7220 */ /* 0x001fc80000400000 */
[----:B------:R-:W-:Y:S01]  /*1520*/  FADD R19, R20, -R13 ;  /* 0x8000000d14137221 */ /* 0x000fe20000000000 */
[CC--:B------:R-:W-:Y:S01]  /*1530*/  FMUL R17, R13.reuse, R13.reuse ;  /* 0x0000000d0d117220 */ /* 0x0c0fe20000400000 */
[----:B------:R-:W-:Y:S02]  /*1540*/  FFMA R15, R13, 1.4426950216293334961, R18 ;  /* 0x3fb8aa3b0d0f7823 */ /* 0x000fe40000000012 */
[----:B------:R-:W-:Y:S01]  /*1550*/  FADD R19, R19, R19 ;  /* 0x0000001313137221 */ /* 0x000fe20000000000 */
[C---:B------:R-:W-:Y:S01]  /*1560*/  FFMA R22, R17.reuse, R22, 0.0032181653659790754318 ;  /* 0x3b52e7db11167423 */ /* 0x040fe20000000016 */
        /* <DEDUP_REMOVED lines=27> */
[----:B------:R-:W-:Y:S01]  /*1720*/  FFMA R18, R15, R16, 0.24022644758224487305 ;  /* 0x3e75fdec0f127423 */ /* 0x000fe20000000010 */
        /* <DEDUP_REMOVED lines=10> */
.L_x_99:
[----:B------:R-:W-:Y:S05]  /*17d0*/  BSYNC.RECONVERGENT B0 ;  /* 0x0000000000007941 */ /* 0x000fea0003800200 */
.L_x_98:
[----:B------:R-:W-:Y:S01]  /*17e0*/  FADD R14, R13, R14 ;  /* 0x0000000e0d0e7221 */ /* 0x000fe20000000000 */
[----:B------:R-:W-:Y:S01]  /*17f0*/  @P2 FSEL R9, RZ, +INF , !P1 ;  /* 0x7f800000ff092808 */ /* 0x000fe20004800000 */
[----:B------:R-:W-:Y:S03]  /*1800*/  BSSY.RECONVERGENT B0, `(.L_x_100) ;  /* 0x0000006000007945 */ /* 0x000fe60003800200 */
[----:B------:R-:W-:-:S13]  /*1810*/  FSETP.GTU.AND P0, PT, R14, R9, PT ;  /* 0x000000090e00720b */ /* 0x000fda0003f0c000 */
[----:B------:R-:W-:Y:S05]  /*1820*/  @P0 BRA `(.L_x_101) ;  /* 0x00000000000c0947 */ /* 0x000fea0003800000 */
[----:B------:R-:W-:-:S05]  /*1830*/  MOV R13, 0x3d4ccccd ;  /* 0x3d4ccccd000d7802 */ /* 0x000fca0000000f00 */
[----:B------:R0:W-:Y:S04]  /*1840*/  STG.E desc[UR4][R6.64], R13 ;  /* 0x0000000d06007986 */ /* 0x0001e8000c101904 */
[----:B------:R0:W5:Y:S02]  /*1850*/  LDG.E R8, desc[UR4][R2.64] ;  /* 0x0000000402087981 */ /* 0x000164000c1e1900 */
.L_x_101:
[----:B------:R-:W-:Y:S05]  /*1860*/  BSYNC.RECONVERGENT B0 ;  /* 0x0000000000007941 */ /* 0x000fea0003800200 */
.L_x_100:
[----:B0-----:R-:W2:Y:S01]  /*1870*/  LDG.E R13, desc[UR4][R4.64] ;  /* 0x00000004040d7981 */ /* 0x001ea2000c1e1900 */
[----:B-----5:R-:W-:Y:S01]  /*1880*/  FFMA R11, R11, 0.014999999664723873138, R8 ;  /* 0x3c75c28f0b0b7823 */ /* 0x020fe20000000008 */
[----:B------:R-:W-:Y:S01]  /*1890*/  BSSY.RECONVERGENT B0, `(.L_x_102) ;  /* 0x0000047000007945 */ /* 0x000fe20003800200 */
[----:B------:R-:W-:-:S03]  /*18a0*/  HFMA2 R12, -RZ, RZ, 1.875, 0 ;  /* 0x3f800000ff0c7431 */ /* 0x000fc600000001ff */
[----:B------:R-:W-:Y:S01]  /*18b0*/  FSETP.NEU.AND P0, PT, R11, 1, PT ;  /* 0x3f8000000b00780b */ /* 0x000fe20003f0d000 */
[----:B--2---:R-:W-:Y:S01]  /*18c0*/  FFMA R10, R10, -0.014999999664723873138, R13 ;  /* 0xbc75c28f0a0a7823 */ /* 0x004fe2000000000d */
[----:B------:R-:W-:-:S04]  /*18d0*/  MOV R13, 0x3f800000 ;  /* 0x3f800000000d7802 */ /* 0x000fc80000000f00 */
[----:B------:R-:W-:-:S07]  /*18e0*/  FSETP.NEU.AND P1, PT, R10, 1, PT ;  /* 0x3f8000000a00780b */ /* 0x000fce0003f2d000 */
[----:B------:R-:W-:Y:S06]  /*18f0*/  @!P0 BRA `(.L_x_103) ;  /* 0x0000000400008947 */ /* 0x000fec0003800000 */
        /* <DEDUP_REMOVED lines=12> */
[----:B------:R-:W-:-:S05]  /*19c0*/  IADD3 R14, PT, PT, R14, -R13, RZ ;  /* 0x8000000d0e0e7210 */ /* 0x000fca0007ffe0ff */
[C---:B------:R-:W-:Y:S01]  /*19d0*/  FADD R15, R14.reuse, 1 ;  /* 0x3f8000000e0f7421 */ /* 0x040fe20000000000 */
[----:B------:R-:W-:Y:S01]  /*19e0*/  FADD R18, R14, -1 ;  /* 0xbf8000000e127421 */ /* 0x000fe20000000000 */
[----:B------:R-:W-:-:S03]  /*19f0*/  I2FP.F32.S32 R14, R13 ;  /* 0x0000000d000e7245 */ /* 0x000fc60000201400 */
[----:B------:R-:W-:Y:S01]  /*1a00*/  FADD R16, R18, R18 ;  /* 0x0000001212107221 */ /* 0x000fe20000000000 */
[----:B------:R-:W0:Y:S01]  /*1a10*/  MUFU.RCP R15, R15 ;  /* 0x0000000f000f7308 */ /* 0x000e220000001000 */
[----:B------:R-:W-:Y:S02]  /*1a20*/  @!P0 FADD R11, R11, R11 ;  /* 0x0000000b0b0b8221 */ /* 0x000fe40000000000 */
[----:B0-----:R-:W-:Y:S01]  /*1a30*/  FMUL R13, R15, R16 ;  /* 0x000000100f0d7220 */ /* 0x001fe20000400000 */
[----:B------:R-:W-:-:S03]  /*1a40*/  FFMA R16, R14, 1.1920928955078125e-07, R17 ;  /* 0x340000000e107823 */ /* 0x000fc60000000011 */
        /* <DEDUP_REMOVED lines=43> */
.L_x_103:
[----:B------:R-:W-:Y:S05]  /*1d00*/  BSYNC.RECONVERGENT B0 ;  /* 0x0000000000007941 */ /* 0x000fea0003800200 */
.L_x_102:
[----:B------:R-:W-:Y:S04]  /*1d10*/  BSSY.RECONVERGENT B0, `(.L_x_104) ;  /* 0x0000042000007945 */ /* 0x000fe80003800200 */
[----:B------:R-:W-:Y:S05]  /*1d20*/  @!P1 BRA `(.L_x_105) ;  /* 0x0000000400009947 */ /* 0x000fea0003800000 */
        /* <DEDUP_REMOVED lines=64> */
.L_x_105:
[----:B------:R-:W-:Y:S05]  /*2130*/  BSYNC.RECONVERGENT B0 ;  /* 0x0000000000007941 */ /* 0x000fea0003800200 */
.L_x_104:
[----:B------:R-:W-:Y:S01]  /*2140*/  FADD R12, R12, R13 ;  /* 0x0000000d0c0c7221 */ /* 0x000fe20000000000 */
[----:B------:R-:W-:Y:S04]  /*2150*/  BSSY.RECONVERGENT B0, `(.L_x_106) ;  /* 0x0000006000007945 */ /* 0x000fe80003800200 */
[----:B------:R-:W-:-:S13]  /*2160*/  FSETP.GTU.AND P0, PT, R12, R9, PT ;  /* 0x000000090c00720b */ /* 0x000fda0003f0c000 */
[----:B------:R-:W-:Y:S05]  /*2170*/  @P0 BRA `(.L_x_107) ;  /* 0x00000000000c0947 */ /* 0x000fea0003800000 */
[----:B------:R-:W-:-:S05]  /*2180*/  HFMA2 R11, -RZ, RZ, 1.32421875, -19.203125 ;  /* 0x3d4ccccdff0b7431 */ /* 0x000fca00000001ff */
[----:B------:R0:W-:Y:S04]  /*2190*/  STG.E desc[UR4][R6.64], R11 ;  /* 0x0000000b06007986 */ /* 0x0001e8000c101904 */
[----:B------:R0:W5:Y:S02]  /*21a0*/  LDG.E R8, desc[UR4][R2.64] ;  /* 0x0000000402087981 */ /* 0x000164000c1e1900 */
.L_x_107:
[----:B------:R-:W-:Y:S05]  /*21b0*/  BSYNC.RECONVERGENT B0 ;  /* 0x0000000000007941 */ /* 0x000fea0003800200 */
.L_x_106:
[----:B0-----:R-:W2:Y:S01]  /*21c0*/  LDG.E R2, desc[UR4][R4.64] ;  /* 0x0000000404027981 */ /* 0x001ea2000c1e1900 */
[----:B-----5:R-:W-:Y:S01]  /*21d0*/  FSETP.NEU.AND P0, PT, R8, 1, PT ;  /* 0x3f8000000800780b */ /* 0x020fe20003f0d000 */
[----:B------:R-:W-:Y:S01]  /*21e0*/  BSSY.RECONVERGENT B0, `(.L_x_108) ;  /* 0x0000046000007945 */ /* 0x000fe20003800200 */
[----:B------:R-:W-:Y:S01]  /*21f0*/  HFMA2 R10, -RZ, RZ, 1.875, 0 ;  /* 0x3f800000ff0a7431 */ /* 0x000fe200000001ff */
[----:B------:R-:W-:Y:S01]  /*2200*/  MOV R3, 0x3f800000 ;  /* 0x3f80000000037802 */ /* 0x000fe20000000f00 */
[----:B--2---:R-:W-:-:S05]  /*2210*/  FADD R2, R2, 0.014999999664723873138 ;  /* 0x3c75c28f02027421 */ /* 0x004fca0000000000 */
[----:B------:R-:W-:-:S04]  /*2220*/  FSETP.NEU.AND P1, PT, R2, 1, PT ;  /* 0x3f8000000200780b */ /* 0x000fc80003f2d000 */
[----:B------:R-:W-:Y:S09]  /*2230*/  @!P0 BRA `(.L_x_109) ;  /* 0x0000000400008947 */ /* 0x000ff20003800000 */
        /* <DEDUP_REMOVED lines=15> */
[----:B------:R-:W-:-:S04]  /*2330*/  FADD R12, R5, -1 ;  /* 0xbf800000050c7421 */ /* 0x000fc80000000000 */
        /* <DEDUP_REMOVED lines=48> */
.L_x_109:
[----:B------:R-:W-:Y:S05]  /*2640*/  BSYNC.RECONVERGENT B0 ;  /* 0x0000000000007941 */ /* 0x000fea0003800200 */
.L_x_108:
[----:B------:R-:W-:Y:S04]  /*2650*/  BSSY.RECONVERGENT B0, `(.L_x_110) ;  /* 0x0000042000007945 */ /* 0x000fe80003800200 */
        /* <DEDUP_REMOVED lines=9> */
[----:B------:R-:W-:-:S04]  /*26f0*/  LOP3.LUT R4, R4, 0xff800000, RZ, 0xc0, !PT ;  /* 0xff80000004047812 */ /* 0x000fc800078ec0ff */
[-C--:B------:R-:W-:Y:S02]  /*2700*/  IADD3 R3, PT, PT, R3, -R4.reuse, RZ ;  /* 0x8000000403037210 */ /* 0x080fe40007ffe0ff */
[----:B------:R-:W-:-:S03]  /*2710*/  I2FP.F32.S32 R4, R4 ;  /* 0x0000000400047245 */ /* 0x000fc60000201400 */
[C---:B------:R-:W-:Y:S01]  /*2720*/  FADD R8, R3.reuse, 1 ;  /* 0x3f80000003087421 */ /* 0x040fe20000000000 */
[----:B------:R-:W-:Y:S01]  /*2730*/  FADD R5, R3, -1 ;  /* 0xbf80000003057421 */ /* 0x000fe20000000000 */
[----:B------:R-:W-:Y:S02]  /*2740*/  FSEL R3, RZ, -24, P0 ;  /* 0xc1c00000ff037808 */ /* 0x000fe40000000000 */
[----:B------:R-:W-:Y:S01]  /*2750*/  FSETP.NEU.AND P0, PT, |R2|, +INF , PT ;  /* 0x7f8000000200780b */ /* 0x000fe20003f0d200 */
[----:B------:R-:W-:Y:S01]  /*2760*/  FADD R11, R5, R5 ;  /* 0x00000005050b7221 */ /* 0x000fe20000000000 */
[----:B------:R-:W0:Y:S01]  /*2770*/  MUFU.RCP R8, R8 ;  /* 0x0000000800087308 */ /* 0x000e220000001000 */
[----:B------:R-:W-:Y:S01]  /*2780*/  FFMA R4, R4, 1.1920928955078125e-07, R3 ;  /* 0x3400000004047823 */ /* 0x000fe20000000003 */
[----:B------:R-:W-:-:S13]  /*2790*/  FSETP.NEU.AND P0, PT, R2, RZ, P0 ;  /* 0x000000ff0200720b */ /* 0x000fda000070d000 */
[----:B------:R-:W-:Y:S01]  /*27a0*/  @!P0 FADD R2, R2, R2 ;  /* 0x0000000202028221 */ /* 0x000fe20000000000 */
        /* <DEDUP_REMOVED lines=44> */
.L_x_111:
[----:B------:R-:W-:Y:S05]  /*2a70*/  BSYNC.RECONVERGENT B0 ;  /* 0x0000000000007941 */ /* 0x000fea0003800200 */
.L_x_110:
[----:B------:R-:W-:-:S05]  /*2a80*/  FADD R10, R3, R10 ;  /* 0x0000000a030a7221 */ /* 0x000fca0000000000 */
[----:B------:R-:W-:-:S13]  /*2a90*/  FSETP.GTU.AND P0, PT, R10, R9, PT ;  /* 0x000000090a00720b */ /* 0x000fda0003f0c000 */
[----:B------:R-:W-:Y:S05]  /*2aa0*/  @P0 EXIT ;  /* 0x000000000000094d */ /* 0x000fea0003800000 */
[----:B------:R-:W-:-:S05]  /*2ab0*/  MOV R3, 0x3d4ccccd ;  /* 0x3d4ccccd00037802 */ /* 0x000fca0000000f00 */
[----:B------:R-:W-:Y:S01]  /*2ac0*/  STG.E desc[UR4][R6.64], R3 ;  /* 0x0000000306007986 */ /* 0x000fe2000c101904 */
[----:B------:R-:W-:Y:S05]  /*2ad0*/  EXIT ;  /* 0x000000000000794d */ /* 0x000fea0003800000 */
.L_x_112:
        /* <DEDUP_REMOVED lines=10> */
.L_x_133:


//--------------------- .text._Z9gridSetupPfS_    --------------------------
	.section	.text._Z9gridSetupPfS_,"ax",@progbits
	.align	128
        .global         _Z9gridSetupPfS_
        .type           _Z9gridSetupPfS_,@function
        .size           _Z9gridSetupPfS_,(.L_x_134 - _Z9gridSetupPfS_)
        .other          _Z9gridSetupPfS_,@"STO_CUDA_ENTRY STV_DEFAULT"
_Z9gridSetupPfS_:
.text._Z9gridSetupPfS_:
[----:B------:R-:W-:Y:S01]  /*0000*/  LDC R1, c[0x0][0x37c] ;  /* 0x0000df00ff017b82 */ /* 0x000fe20000000800 */
[----:B------:R-:W0:Y:S01]  /*0010*/  S2R R0, SR_TID.Y ;  /* 0x0000000000007919 */ /* 0x000e220000002200 */
[----:B------:R-:W1:Y:S06]  /*0020*/  LDCU UR5, c[0x0][0x360] ;  /* 0x00006c00ff0577ac */ /* 0x000e6c0008000800 */
[----:B------:R-:W0:Y:S01]  /*0030*/  S2UR UR6, SR_CTAID.Y ;  /* 0x00000000000679c3 */ /* 0x000e220000002600 */
[----:B------:R-:W1:Y:S07]  /*0040*/  S2R R7, SR_TID.X ;  /* 0x0000000000077919 */ /* 0x000e6e0000002100 */
[----:B------:R-:W0:Y:S08]  /*0050*/  LDC R3, c[0x0][0x364] ;  /* 0x0000d900ff037b82 */ /* 0x000e300000000800 */
[----:B------:R-:W2:Y:S08]  /*0060*/  S2UR UR4, SR_CTAID.X ;  /* 0x00000000000479c3 */ /* 0x000eb00000002500 */
[----:B------:R-:W2:Y:S01]  /*0070*/  LDC R5, c[0x0][0x370] ;  /* 0x0000dc00ff057b82 */ /* 0x000ea20000000800 */
[----:B0-----:R-:W-:-:S04]  /*0080*/  IMAD R0, R3, UR6, R0 ;  /* 0x0000000603007c24 */ /* 0x001fc8000f8e0200 */
[----:B--2---:R-:W-:-:S04]  /*0090*/  IMAD R0, R0, R5, UR4 ;  /* 0x0000000400007e24 */ /* 0x004fc8000f8e0205 */
[----:B-1----:R-:W-:-:S05]  /*00a0*/  IMAD R7, R0, UR5, R7 ;  /* 0x0000000500077c24 */ /* 0x002fca000f8e0207 */
[----:B------:R-:W-:-:S13]  /*00b0*/  ISETP.GT.AND P0, PT, R7, 0xc8, PT ;  /* 0x000000c80700780c */ /* 0x000fda0003f04270 */
[----:B------:R-:W-:Y:S05]  /*00c0*/  @P0 EXIT ;  /* 0x000000000000094d */ /* 0x000fea0003800000 */
[----:B------:R-:W0:Y:S01]  /*00d0*/  LDC.64 R2, c[0x0][0x380] ;  /* 0x0000e000ff027b82 */ /* 0x000e220000000a00 */
[----:B------:R-:W1:Y:S01]  /*00e0*/  LDCU.64 UR4, c[0x0][0x358] ;  /* 0x00006b00ff0477ac */ /* 0x000e620008000a00 */
[----:B------:R-:W-:Y:S01]  /*00f0*/  HFMA2 R9, -RZ, RZ, 0.81396484375, 0.000785350799560546875 ;  /* 0x3a83126fff097431 */ /* 0x000fe200000001ff */
[----:B------:R-:W-:-:S05]  /*0100*/  I2FP.F32.S32 R0, R7 ;  /* 0x0000000700007245 */ /* 0x000fca0000201400 */
[----:B------:R-:W2:Y:S01]  /*0110*/  LDC.64 R4, c[0x0][0x388] ;  /* 0x0000e200ff047b82 */ /* 0x000ea20000000a00 */
[----:B------:R-:W-:Y:S01]  /*0120*/  FFMA R9, R0, R9, -0.10000000149011611938 ;  /* 0xbdcccccd00097423 */ /* 0x000fe20000000009 */
[----:B0-----:R-:W-:-:S05]  /*0130*/  IMAD.WIDE R2, R7, 0x4, R2 ;  /* 0x0000000407027825 */ /* 0x001fca00078e0202 */
[----:B-1----:R-:W-:Y:S01]  /*0140*/  STG.E desc[UR4][R2.64], R9 ;  /* 0x0000000902007986 */ /* 0x002fe2000c101904 */
[----:B--2---:R-:W-:-:S05]  /*0150*/  IMAD.WIDE R4, R7, 0x4, R4 ;  /* 0x0000000407047825 */ /* 0x004fca00078e0204 */
[----:B------:R-:W-:Y:S01]  /*0160*/  STG.E desc[UR4][R4.64], R9 ;  /* 0x0000000904007986 */ /* 0x000fe2000c101904 */
[----:B------:R-:W-:Y:S05]  /*0170*/  EXIT ;  /* 0x000000000000794d */ /* 0x000fea0003800000 */
.L_x_113:
        /* <DEDUP_REMOVED lines=16> */
.L_x_134:


//--------------------- .nv.shared._Z9norm_f0_kPfS_ --------------------------
	.section	.nv.shared._Z9norm_f0_kPfS_,"aw",@nobits
	.sectionflags	@""
	.align	4
.nv.shared._Z9norm_f0_kPfS_:
	.zero		2048


//--------------------- .nv.shared.reserved.0     --------------------------
	.section	.nv.shared.reserved.0,"aw",@nobits
	.weak		__nv_reservedSMEM_offset_0_alias
	.size		__nv_reservedSMEM_offset_0_alias, 0, 64
	.other		__nv_reservedSMEM_offset_0_alias,@"STO_CUDA_RESERVED_SHARED STV_DEFAULT"
__nv_reservedSMEM_offset_0_alias:
	.zero		0
	.zero		64


//--------------------- .nv.shared._Z11norm_f_f0_kPfS_S_ --------------------------
	.section	.nv.shared._Z11norm_f_f0_kPfS_S_,"aw",@nobits
	.sectionflags	@""
	.align	4
.nv.shared._Z11norm_f_f0_kPfS_S_:
	.zero		2048


//--------------------- .nv.constant0._Z9norm_f0_kPfS_ --------------------------
	.section	.nv.constant0._Z9norm_f0_kPfS_,"a",@progbits
	.sectionflags	@""
	.align	4
.nv.constant0._Z9norm_f0_kPfS_:
	.zero		912


//--------------------- .nv.constant0._Z11norm_f_f0_kPfS_S_ --------------------------
	.section	.nv.constant0._Z11norm_f_f0_kPfS_S_,"a",@progbits
	.sectionflags	@""
	.align	4
.nv.constant0._Z11norm_f_f0_kPfS_S_:
	.zero		920


//--------------------- .nv.constant0._Z3f_kPfS_S_ --------------------------
	.section	.nv.constant0._Z3f_kPfS_S_,"a",@progbits
	.sectionflags	@""
	.align	4
.nv.constant0._Z3f_kPfS_S_:
	.zero		920


//--------------------- .nv.constant0._Z4df_kPfPS_S0_S_i --------------------------
	.section	.nv.constant0._Z4df_kPfPS_S0_S_i,"a",@progbits
	.sectionflags	@""
	.align	4
.nv.constant0._Z4df_kPfPS_S0_S_i:
	.zero		932


//--------------------- .nv.constant0._Z8deltau_kPPfS0_i --------------------------
	.section	.nv.constant0._Z8deltau_kPPfS0_i,"a",@progbits
	.sectionflags	@""
	.align	4
.nv.constant0._Z8deltau_kPPfS0_i:
	.zero		916


//--------------------- .nv.constant0._Z34waveBackpropagationBoundaryCornersPPfS0_S0_S0_S0_i --------------------------
	.section	.nv.constant0._Z34waveBackpropagationBoundaryCornersPPfS0_S0_S0_S0_i,"a",@progbits
	.sectionflags	@""
	.align	4
.nv.constant0._Z34waveBackpropagationBoundaryCornersPPfS0_S0_S0_S0_i:
	.zero		940


//--------------------- .nv.constant0._Z19waveBackpropagationPPfS_fi --------------------------
	.section	.nv.constant0._Z19waveBackpropagationPPfS_fi,"a",@progbits
	.sectionflags	@""
	.align	4
.nv.constant0._Z19waveBackpropagationPPfS_fi:
	.zero		920


//--------------------- .nv.constant0._Z4setZPPf  --------------------------
	.section	.nv.constant0._Z4setZPPf,"a",@progbits
	.sectionflags	@""
	.align	4
.nv.constant0._Z4setZPPf:
	.zero		904


//--------------------- .nv.constant0._Z19differenceAtSensorsPPfS_S_S_S_S0_S0_S0_S0_i --------------------------
	.section	.nv.constant0._Z19differenceAtSensorsPPfS_S_S_S_S0_S0_S0_S0_i,"a",@progbits
	.sectionflags	@""
	.align	4
.nv.constant0._Z19differenceAtSensorsPPfS_S_S_S_S0_S0_S0_S0_i:
	.zero		972


//--------------------- .nv.constant0._Z8setAlphaPf --------------------------
	.section	.nv.constant0._Z8setAlphaPf,"a",@progbits
	.sectionflags	@""
	.align	4
.nv.constant0._Z8setAlphaPf:
	.zero		904


//--------------------- .nv.constant0._Z13waveAtSensorsPPfS_S_S_S_i --------------------------
	.section	.nv.constant0._Z13waveAtSensorsPPfS_S_S_S_i,"a",@progbits
	.sectionflags	@""
	.align	4
.nv.constant0._Z13waveAtSensorsPPfS_S_S_S_i:
	.zero		940


//--------------------- .nv.constant0._Z13waveAtCornersPPf --------------------------
	.section	.nv.constant0._Z13waveAtCornersPPf,"a",@progbits
	.sectionflags	@""
	.align	4
.nv.constant0._Z13waveAtCornersPPf:
	.zero		904


//--------------------- .nv.constant0._Z15wavePropagationPPfS_S_S_S_fiPiS1_S1_S1_ --------------------------
	.section	.nv.constant0._Z15wavePropagationPPfS_S_S_S_fiPiS1_S1_S1_,"a",@progbits
	.sectionflags	@""
	.align	4
.nv.constant0._Z15wavePropagationPPfS_S_S_S_fiPiS1_S1_S1_:
	.zero		976


//--------------------- .nv.constant0._Z28setSensorActivationVariablesPfS_S_S_S_ --------------------------
	.section	.nv.constant0._Z28setSensorActivationVariablesPfS_S_S_S_,"a",@progbits
	.sectionflags	@""
	.align	4
.nv.constant0._Z28setSensorActivationVariablesPfS_S_S_S_:
	.zero		936


//--------------------- .nv.constant0._Z12imagingFieldPfS_S_ --------------------------
	.section	.nv.constant0._Z12imagingFieldPfS_S_,"a",@progbits
	.sectionflags	@""
	.align	4
.nv.constant0._Z12imagingFieldPfS_S_:
	.zero		920


//--------------------- .nv.constant0._Z9gridSetupPfS_ --------------------------
	.section	.nv.constant0._Z9gridSetupPfS_,"a",@progbits
	.sectionflags	@""
	.align	4
.nv.constant0._Z9gridSetupPfS_:
	.zero		912


//--------------------- SYMBOLS --------------------------

	.type		.nv.reservedSmem.offset0,@object
	.size		.nv.reservedSmem.offset0,0x4
	.type		.nv.reservedSmem.cap,@object
	.size		.nv.reservedSmem.cap,0x4
